//
// Generated by NVIDIA NVVM Compiler
//
// Compiler Build ID: CL-36424714
// Cuda compilation tools, release 13.0, V13.0.88
// Based on NVVM 20.0.0
//

.version 9.0
.target sm_100
.address_size 64

	// .globl	producer_consumer_parity
.extern .func  (.param .b32 func_retval0) vprintf
(
	.param .b64 vprintf_param_0,
	.param .b64 vprintf_param_1
)
;
// _ZZ24producer_consumer_parityE6arrive has been demoted
// _ZZ24producer_consumer_parityE6finish has been demoted
.global .align 1 .b8 $str[27] = {80, 114, 111, 100, 117, 99, 101, 114, 32, 105, 116, 101, 114, 32, 37, 100, 58, 32, 119, 97, 105, 116, 105, 110, 103, 10};
.global .align 1 .b8 $str$1[25] = {80, 114, 111, 100, 117, 99, 101, 114, 32, 105, 116, 101, 114, 32, 37, 100, 58, 32, 115, 116, 97, 114, 116, 10};
.global .align 1 .b8 $str$2[28] = {80, 114, 111, 100, 117, 99, 101, 114, 32, 105, 116, 101, 114, 32, 37, 100, 58, 32, 102, 105, 110, 105, 115, 104, 101, 100, 10};
.global .align 1 .b8 $str$3[27] = {67, 111, 110, 115, 117, 109, 101, 114, 32, 105, 116, 101, 114, 32, 37, 100, 58, 32, 119, 97, 105, 116, 105, 110, 103, 10};
.global .align 1 .b8 $str$4[27] = {67, 111, 110, 115, 117, 109, 101, 114, 32, 105, 116, 101, 114, 32, 37, 100, 58, 32, 115, 116, 97, 114, 116, 101, 100, 10};
.global .align 1 .b8 $str$5[28] = {67, 111, 110, 115, 117, 109, 101, 114, 32, 105, 116, 101, 114, 32, 37, 100, 58, 32, 102, 105, 110, 105, 115, 104, 101, 100, 10};

.visible .entry producer_consumer_parity()
{
	.local .align 8 .b8 	__local_depot0[8];
	.reg .b64 	%SP;
	.reg .b64 	%SPL;
	.reg .pred 	%p<12>;
	.reg .b32 	%r<110>;
	.reg .b64 	%rd<71>;
	// demoted variable
	.shared .align 8 .u64 _ZZ24producer_consumer_parityE6arrive;
	// demoted variable
	.shared .align 8 .u64 _ZZ24producer_consumer_parityE6finish;
	mov.u64 	%SPL, __local_depot0;
	cvta.local.u64 	%SP, %SPL;
	add.u64 	%rd2, %SP, 0;
	add.u64 	%rd1, %SPL, 0;
	mov.u32 	%r1, %tid.x;
	setp.ne.s32 	%p1, %r1, 0;
	@%p1 bra 	$L__BB0_2;
	mov.u32 	%r2, _ZZ24producer_consumer_parityE6arrive;
	mov.b32 	%r5, 1;
	// begin inline asm
	mbarrier.init.shared.b64 [%r2], %r5;
	
	// end inline asm
	mov.u32 	%r4, _ZZ24producer_consumer_parityE6finish;
	// begin inline asm
	mbarrier.init.shared.b64 [%r4], %r5;
	
	// end inline asm
$L__BB0_2:
	setp.ne.s32 	%p2, %r1, 0;
	bar.sync 	0;
	@%p2 bra 	$L__BB0_4;
	mov.b32 	%r8, 0;
	st.local.u32 	[%rd1], %r8;
	mov.u64 	%rd3, $str$1;
	cvta.global.u64 	%rd4, %rd3;
	{ // callseq 0, 0
	.param .b64 param0;
	st.param.b64 	[param0], %rd4;
	.param .b64 param1;
	st.param.b64 	[param1], %rd2;
	.param .b32 retval0;
	call.uni (retval0), 
	vprintf, 
	(
	param0, 
	param1
	);
	ld.param.b32 	%r9, [retval0];
	} // callseq 0
	mov.b32 	%r6, 50000000;
	// begin inline asm
	nanosleep.u32 %r6;
	// end inline asm
	mov.u32 	%r7, _ZZ24producer_consumer_parityE6arrive;
	// begin inline asm
	mbarrier.arrive.shared::cta.b64 _, [%r7];
	
	// end inline asm
	st.local.u32 	[%rd1], %r8;
	mov.u64 	%rd6, $str$2;
	cvta.global.u64 	%rd7, %rd6;
	{ // callseq 1, 0
	.param .b64 param0;
	st.param.b64 	[param0], %rd7;
	.param .b64 param1;
	st.param.b64 	[param1], %rd2;
	.param .b32 retval0;
	call.uni (retval0), 
	vprintf, 
	(
	param0, 
	param1
	);
	ld.param.b32 	%r11, [retval0];
	} // callseq 1
$L__BB0_4:
	setp.ne.s32 	%p3, %r1, 32;
	@%p3 bra 	$L__BB0_6;
	mov.b32 	%r14, 0;
	st.local.u32 	[%rd1], %r14;
	mov.u64 	%rd8, $str$3;
	cvta.global.u64 	%rd9, %rd8;
	{ // callseq 2, 0
	.param .b64 param0;
	st.param.b64 	[param0], %rd9;
	.param .b64 param1;
	st.param.b64 	[param1], %rd2;
	.param .b32 retval0;
	call.uni (retval0), 
	vprintf, 
	(
	param0, 
	param1
	);
	ld.param.b32 	%r17, [retval0];
	} // callseq 2
	mov.u32 	%r13, _ZZ24producer_consumer_parityE6arrive;
	// begin inline asm
	{
.reg .pred                P1;
LAB_WAIT:
mbarrier.try_wait.parity.shared::cta.b64 P1, [%r13], %r14;
@P1                       bra.uni DONE;
bra.uni                   LAB_WAIT;
DONE:
}

	// end inline asm
	st.local.u32 	[%rd1], %r14;
	mov.u64 	%rd11, $str$4;
	cvta.global.u64 	%rd12, %rd11;
	{ // callseq 3, 0
	.param .b64 param0;
	st.param.b64 	[param0], %rd12;
	.param .b64 param1;
	st.param.b64 	[param1], %rd2;
	.param .b32 retval0;
	call.uni (retval0), 
	vprintf, 
	(
	param0, 
	param1
	);
	ld.param.b32 	%r19, [retval0];
	} // callseq 3
	mov.b32 	%r15, 50000000;
	// begin inline asm
	nanosleep.u32 %r15;
	// end inline asm
	mov.u32 	%r16, _ZZ24producer_consumer_parityE6finish;
	// begin inline asm
	mbarrier.arrive.shared::cta.b64 _, [%r16];
	
	// end inline asm
	st.local.u32 	[%rd1], %r14;
	mov.u64 	%rd13, $str$5;
	cvta.global.u64 	%rd14, %rd13;
	{ // callseq 4, 0
	.param .b64 param0;
	st.param.b64 	[param0], %rd14;
	.param .b64 param1;
	st.param.b64 	[param1], %rd2;
	.param .b32 retval0;
	call.uni (retval0), 
	vprintf, 
	(
	param0, 
	param1
	);
	ld.param.b32 	%r21, [retval0];
	} // callseq 4
$L__BB0_6:
	setp.ne.s32 	%p4, %r1, 0;
	@%p4 bra 	$L__BB0_8;
	mov.b32 	%r27, 1;
	st.local.u32 	[%rd1], %r27;
	mov.u64 	%rd15, $str;
	cvta.global.u64 	%rd16, %rd15;
	{ // callseq 5, 0
	.param .b64 param0;
	st.param.b64 	[param0], %rd16;
	.param .b64 param1;
	st.param.b64 	[param1], %rd2;
	.param .b32 retval0;
	call.uni (retval0), 
	vprintf, 
	(
	param0, 
	param1
	);
	ld.param.b32 	%r28, [retval0];
	} // callseq 5
	mov.u32 	%r23, _ZZ24producer_consumer_parityE6finish;
	mov.b32 	%r24, 0;
	// begin inline asm
	{
.reg .pred                P1;
LAB_WAIT:
mbarrier.try_wait.parity.shared::cta.b64 P1, [%r23], %r24;
@P1                       bra.uni DONE;
bra.uni                   LAB_WAIT;
DONE:
}

	// end inline asm
	st.local.u32 	[%rd1], %r27;
	mov.u64 	%rd18, $str$1;
	cvta.global.u64 	%rd19, %rd18;
	{ // callseq 6, 0
	.param .b64 param0;
	st.param.b64 	[param0], %rd19;
	.param .b64 param1;
	st.param.b64 	[param1], %rd2;
	.param .b32 retval0;
	call.uni (retval0), 
	vprintf, 
	(
	param0, 
	param1
	);
	ld.param.b32 	%r30, [retval0];
	} // callseq 6
	mov.b32 	%r25, 50000000;
	// begin inline asm
	nanosleep.u32 %r25;
	// end inline asm
	mov.u32 	%r26, _ZZ24producer_consumer_parityE6arrive;
	// begin inline asm
	mbarrier.arrive.shared::cta.b64 _, [%r26];
	
	// end inline asm
	st.local.u32 	[%rd1], %r27;
	mov.u64 	%rd20, $str$2;
	cvta.global.u64 	%rd21, %rd20;
	{ // callseq 7, 0
	.param .b64 param0;
	st.param.b64 	[param0], %rd21;
	.param .b64 param1;
	st.param.b64 	[param1], %rd2;
	.param .b32 retval0;
	call.uni (retval0), 
	vprintf, 
	(
	param0, 
	param1
	);
	ld.param.b32 	%r32, [retval0];
	} // callseq 7
$L__BB0_8:
	setp.ne.s32 	%p5, %r1, 32;
	@%p5 bra 	$L__BB0_10;
	mov.b32 	%r35, 1;
	st.local.u32 	[%rd1], %r35;
	mov.u64 	%rd22, $str$3;
	cvta.global.u64 	%rd23, %rd22;
	{ // callseq 8, 0
	.param .b64 param0;
	st.param.b64 	[param0], %rd23;
	.param .b64 param1;
	st.param.b64 	[param1], %rd2;
	.param .b32 retval0;
	call.uni (retval0), 
	vprintf, 
	(
	param0, 
	param1
	);
	ld.param.b32 	%r38, [retval0];
	} // callseq 8
	mov.u32 	%r34, _ZZ24producer_consumer_parityE6arrive;
	// begin inline asm
	{
.reg .pred                P1;
LAB_WAIT:
mbarrier.try_wait.parity.shared::cta.b64 P1, [%r34], %r35;
@P1                       bra.uni DONE;
bra.uni                   LAB_WAIT;
DONE:
}

	// end inline asm
	st.local.u32 	[%rd1], %r35;
	mov.u64 	%rd25, $str$4;
	cvta.global.u64 	%rd26, %rd25;
	{ // callseq 9, 0
	.param .b64 param0;
	st.param.b64 	[param0], %rd26;
	.param .b64 param1;
	st.param.b64 	[param1], %rd2;
	.param .b32 retval0;
	call.uni (retval0), 
	vprintf, 
	(
	param0, 
	param1
	);
	ld.param.b32 	%r40, [retval0];
	} // callseq 9
	mov.b32 	%r36, 50000000;
	// begin inline asm
	nanosleep.u32 %r36;
	// end inline asm
	mov.u32 	%r37, _ZZ24producer_consumer_parityE6finish;
	// begin inline asm
	mbarrier.arrive.shared::cta.b64 _, [%r37];
	
	// end inline asm
	st.local.u32 	[%rd1], %r35;
	mov.u64 	%rd27, $str$5;
	cvta.global.u64 	%rd28, %rd27;
	{ // callseq 10, 0
	.param .b64 param0;
	st.param.b64 	[param0], %rd28;
	.param .b64 param1;
	st.param.b64 	[param1], %rd2;
	.param .b32 retval0;
	call.uni (retval0), 
	vprintf, 
	(
	param0, 
	param1
	);
	ld.param.b32 	%r42, [retval0];
	} // callseq 10
$L__BB0_10:
	setp.ne.s32 	%p6, %r1, 0;
	@%p6 bra 	$L__BB0_12;
	mov.b32 	%r48, 2;
	st.local.u32 	[%rd1], %r48;
	mov.u64 	%rd29, $str;
	cvta.global.u64 	%rd30, %rd29;
	{ // callseq 11, 0
	.param .b64 param0;
	st.param.b64 	[param0], %rd30;
	.param .b64 param1;
	st.param.b64 	[param1], %rd2;
	.param .b32 retval0;
	call.uni (retval0), 
	vprintf, 
	(
	param0, 
	param1
	);
	ld.param.b32 	%r49, [retval0];
	} // callseq 11
	mov.u32 	%r44, _ZZ24producer_consumer_parityE6finish;
	mov.b32 	%r45, 1;
	// begin inline asm
	{
.reg .pred                P1;
LAB_WAIT:
mbarrier.try_wait.parity.shared::cta.b64 P1, [%r44], %r45;
@P1                       bra.uni DONE;
bra.uni                   LAB_WAIT;
DONE:
}

	// end inline asm
	st.local.u32 	[%rd1], %r48;
	mov.u64 	%rd32, $str$1;
	cvta.global.u64 	%rd33, %rd32;
	{ // callseq 12, 0
	.param .b64 param0;
	st.param.b64 	[param0], %rd33;
	.param .b64 param1;
	st.param.b64 	[param1], %rd2;
	.param .b32 retval0;
	call.uni (retval0), 
	vprintf, 
	(
	param0, 
	param1
	);
	ld.param.b32 	%r51, [retval0];
	} // callseq 12
	mov.b32 	%r46, 50000000;
	// begin inline asm
	nanosleep.u32 %r46;
	// end inline asm
	mov.u32 	%r47, _ZZ24producer_consumer_parityE6arrive;
	// begin inline asm
	mbarrier.arrive.shared::cta.b64 _, [%r47];
	
	// end inline asm
	st.local.u32 	[%rd1], %r48;
	mov.u64 	%rd34, $str$2;
	cvta.global.u64 	%rd35, %rd34;
	{ // callseq 13, 0
	.param .b64 param0;
	st.param.b64 	[param0], %rd35;
	.param .b64 param1;
	st.param.b64 	[param1], %rd2;
	.param .b32 retval0;
	call.uni (retval0), 
	vprintf, 
	(
	param0, 
	param1
	);
	ld.param.b32 	%r53, [retval0];
	} // callseq 13
$L__BB0_12:
	setp.ne.s32 	%p7, %r1, 32;
	@%p7 bra 	$L__BB0_14;
	mov.b32 	%r59, 2;
	st.local.u32 	[%rd1], %r59;
	mov.u64 	%rd36, $str$3;
	cvta.global.u64 	%rd37, %rd36;
	{ // callseq 14, 0
	.param .b64 param0;
	st.param.b64 	[param0], %rd37;
	.param .b64 param1;
	st.param.b64 	[param1], %rd2;
	.param .b32 retval0;
	call.uni (retval0), 
	vprintf, 
	(
	param0, 
	param1
	);
	ld.param.b32 	%r60, [retval0];
	} // callseq 14
	mov.u32 	%r55, _ZZ24producer_consumer_parityE6arrive;
	mov.b32 	%r56, 0;
	// begin inline asm
	{
.reg .pred                P1;
LAB_WAIT:
mbarrier.try_wait.parity.shared::cta.b64 P1, [%r55], %r56;
@P1                       bra.uni DONE;
bra.uni                   LAB_WAIT;
DONE:
}

	// end inline asm
	st.local.u32 	[%rd1], %r59;
	mov.u64 	%rd39, $str$4;
	cvta.global.u64 	%rd40, %rd39;
	{ // callseq 15, 0
	.param .b64 param0;
	st.param.b64 	[param0], %rd40;
	.param .b64 param1;
	st.param.b64 	[param1], %rd2;
	.param .b32 retval0;
	call.uni (retval0), 
	vprintf, 
	(
	param0, 
	param1
	);
	ld.param.b32 	%r62, [retval0];
	} // callseq 15
	mov.b32 	%r57, 50000000;
	// begin inline asm
	nanosleep.u32 %r57;
	// end inline asm
	mov.u32 	%r58, _ZZ24producer_consumer_parityE6finish;
	// begin inline asm
	mbarrier.arrive.shared::cta.b64 _, [%r58];
	
	// end inline asm
	st.local.u32 	[%rd1], %r59;
	mov.u64 	%rd41, $str$5;
	cvta.global.u64 	%rd42, %rd41;
	{ // callseq 16, 0
	.param .b64 param0;
	st.param.b64 	[param0], %rd42;
	.param .b64 param1;
	st.param.b64 	[param1], %rd2;
	.param .b32 retval0;
	call.uni (retval0), 
	vprintf, 
	(
	param0, 
	param1
	);
	ld.param.b32 	%r64, [retval0];
	} // callseq 16
$L__BB0_14:
	setp.ne.s32 	%p8, %r1, 0;
	@%p8 bra 	$L__BB0_16;
	mov.b32 	%r70, 3;
	st.local.u32 	[%rd1], %r70;
	mov.u64 	%rd43, $str;
	cvta.global.u64 	%rd44, %rd43;
	{ // callseq 17, 0
	.param .b64 param0;
	st.param.b64 	[param0], %rd44;
	.param .b64 param1;
	st.param.b64 	[param1], %rd2;
	.param .b32 retval0;
	call.uni (retval0), 
	vprintf, 
	(
	param0, 
	param1
	);
	ld.param.b32 	%r71, [retval0];
	} // callseq 17
	mov.u32 	%r66, _ZZ24producer_consumer_parityE6finish;
	mov.b32 	%r67, 0;
	// begin inline asm
	{
.reg .pred                P1;
LAB_WAIT:
mbarrier.try_wait.parity.shared::cta.b64 P1, [%r66], %r67;
@P1                       bra.uni DONE;
bra.uni                   LAB_WAIT;
DONE:
}

	// end inline asm
	st.local.u32 	[%rd1], %r70;
	mov.u64 	%rd46, $str$1;
	cvta.global.u64 	%rd47, %rd46;
	{ // callseq 18, 0
	.param .b64 param0;
	st.param.b64 	[param0], %rd47;
	.param .b64 param1;
	st.param.b64 	[param1], %rd2;
	.param .b32 retval0;
	call.uni (retval0), 
	vprintf, 
	(
	param0, 
	param1
	);
	ld.param.b32 	%r73, [retval0];
	} // callseq 18
	mov.b32 	%r68, 50000000;
	// begin inline asm
	nanosleep.u32 %r68;
	// end inline asm
	mov.u32 	%r69, _ZZ24producer_consumer_parityE6arrive;
	// begin inline asm
	mbarrier.arrive.shared::cta.b64 _, [%r69];
	
	// end inline asm
	st.local.u32 	[%rd1], %r70;
	mov.u64 	%rd48, $str$2;
	cvta.global.u64 	%rd49, %rd48;
	{ // callseq 19, 0
	.param .b64 param0;
	st.param.b64 	[param0], %rd49;
	.param .b64 param1;
	st.param.b64 	[param1], %rd2;
	.param .b32 retval0;
	call.uni (retval0), 
	vprintf, 
	(
	param0, 
	param1
	);
	ld.param.b32 	%r75, [retval0];
	} // callseq 19
$L__BB0_16:
	setp.ne.s32 	%p9, %r1, 32;
	@%p9 bra 	$L__BB0_18;
	mov.b32 	%r81, 3;
	st.local.u32 	[%rd1], %r81;
	mov.u64 	%rd50, $str$3;
	cvta.global.u64 	%rd51, %rd50;
	{ // callseq 20, 0
	.param .b64 param0;
	st.param.b64 	[param0], %rd51;
	.param .b64 param1;
	st.param.b64 	[param1], %rd2;
	.param .b32 retval0;
	call.uni (retval0), 
	vprintf, 
	(
	param0, 
	param1
	);
	ld.param.b32 	%r82, [retval0];
	} // callseq 20
	mov.u32 	%r77, _ZZ24producer_consumer_parityE6arrive;
	mov.b32 	%r78, 1;
	// begin inline asm
	{
.reg .pred                P1;
LAB_WAIT:
mbarrier.try_wait.parity.shared::cta.b64 P1, [%r77], %r78;
@P1                       bra.uni DONE;
bra.uni                   LAB_WAIT;
DONE:
}

	// end inline asm
	st.local.u32 	[%rd1], %r81;
	mov.u64 	%rd53, $str$4;
	cvta.global.u64 	%rd54, %rd53;
	{ // callseq 21, 0
	.param .b64 param0;
	st.param.b64 	[param0], %rd54;
	.param .b64 param1;
	st.param.b64 	[param1], %rd2;
	.param .b32 retval0;
	call.uni (retval0), 
	vprintf, 
	(
	param0, 
	param1
	);
	ld.param.b32 	%r84, [retval0];
	} // callseq 21
	mov.b32 	%r79, 50000000;
	// begin inline asm
	nanosleep.u32 %r79;
	// end inline asm
	mov.u32 	%r80, _ZZ24producer_consumer_parityE6finish;
	// begin inline asm
	mbarrier.arrive.shared::cta.b64 _, [%r80];
	
	// end inline asm
	st.local.u32 	[%rd1], %r81;
	mov.u64 	%rd55, $str$5;
	cvta.global.u64 	%rd56, %rd55;
	{ // callseq 22, 0
	.param .b64 param0;
	st.param.b64 	[param0], %rd56;
	.param .b64 param1;
	st.param.b64 	[param1], %rd2;
	.param .b32 retval0;
	call.uni (retval0), 
	vprintf, 
	(
	param0, 
	param1
	);
	ld.param.b32 	%r86, [retval0];
	} // callseq 22
$L__BB0_18:
	setp.ne.s32 	%p10, %r1, 0;
	@%p10 bra 	$L__BB0_20;
	mov.b32 	%r92, 4;
	st.local.u32 	[%rd1], %r92;
	mov.u64 	%rd57, $str;
	cvta.global.u64 	%rd58, %rd57;
	{ // callseq 23, 0
	.param .b64 param0;
	st.param.b64 	[param0], %rd58;
	.param .b64 param1;
	st.param.b64 	[param1], %rd2;
	.param .b32 retval0;
	call.uni (retval0), 
	vprintf, 
	(
	param0, 
	param1
	);
	ld.param.b32 	%r93, [retval0];
	} // callseq 23
	mov.u32 	%r88, _ZZ24producer_consumer_parityE6finish;
	mov.b32 	%r89, 1;
	// begin inline asm
	{
.reg .pred                P1;
LAB_WAIT:
mbarrier.try_wait.parity.shared::cta.b64 P1, [%r88], %r89;
@P1                       bra.uni DONE;
bra.uni                   LAB_WAIT;
DONE:
}

	// end inline asm
	st.local.u32 	[%rd1], %r92;
	mov.u64 	%rd60, $str$1;
	cvta.global.u64 	%rd61, %rd60;
	{ // callseq 24, 0
	.param .b64 param0;
	st.param.b64 	[param0], %rd61;
	.param .b64 param1;
	st.param.b64 	[param1], %rd2;
	.param .b32 retval0;
	call.uni (retval0), 
	vprintf, 
	(
	param0, 
	param1
	);
	ld.param.b32 	%r95, [retval0];
	} // callseq 24
	mov.b32 	%r90, 50000000;
	// begin inline asm
	nanosleep.u32 %r90;
	// end inline asm
	mov.u32 	%r91, _ZZ24producer_consumer_parityE6arrive;
	// begin inline asm
	mbarrier.arrive.shared::cta.b64 _, [%r91];
	
	// end inline asm
	st.local.u32 	[%rd1], %r92;
	mov.u64 	%rd62, $str$2;
	cvta.global.u64 	%rd63, %rd62;
	{ // callseq 25, 0
	.param .b64 param0;
	st.param.b64 	[param0], %rd63;
	.param .b64 param1;
	st.param.b64 	[param1], %rd2;
	.param .b32 retval0;
	call.uni (retval0), 
	vprintf, 
	(
	param0, 
	param1
	);
	ld.param.b32 	%r97, [retval0];
	} // callseq 25
$L__BB0_20:
	setp.ne.s32 	%p11, %r1, 32;
	@%p11 bra 	$L__BB0_22;
	mov.b32 	%r103, 4;
	st.local.u32 	[%rd1], %r103;
	mov.u64 	%rd64, $str$3;
	cvta.global.u64 	%rd65, %rd64;
	{ // callseq 26, 0
	.param .b64 param0;
	st.param.b64 	[param0], %rd65;
	.param .b64 param1;
	st.param.b64 	[param1], %rd2;
	.param .b32 retval0;
	call.uni (retval0), 
	vprintf, 
	(
	param0, 
	param1
	);
	ld.param.b32 	%r104, [retval0];
	} // callseq 26
	mov.u32 	%r99, _ZZ24producer_consumer_parityE6arrive;
	mov.b32 	%r100, 0;
	// begin inline asm
	{
.reg .pred                P1;
LAB_WAIT:
mbarrier.try_wait.parity.shared::cta.b64 P1, [%r99], %r100;
@P1                       bra.uni DONE;
bra.uni                   LAB_WAIT;
DONE:
}

	// end inline asm
	st.local.u32 	[%rd1], %r103;
	mov.u64 	%rd67, $str$4;
	cvta.global.u64 	%rd68, %rd67;
	{ // callseq 27, 0
	.param .b64 param0;
	st.param.b64 	[param0], %rd68;
	.param .b64 param1;
	st.param.b64 	[param1], %rd2;
	.param .b32 retval0;
	call.uni (retval0), 
	vprintf, 
	(
	param0, 
	param1
	);
	ld.param.b32 	%r106, [retval0];
	} // callseq 27
	mov.b32 	%r101, 50000000;
	// begin inline asm
	nanosleep.u32 %r101;
	// end inline asm
	mov.u32 	%r102, _ZZ24producer_consumer_parityE6finish;
	// begin inline asm
	mbarrier.arrive.shared::cta.b64 _, [%r102];
	
	// end inline asm
	st.local.u32 	[%rd1], %r103;
	mov.u64 	%rd69, $str$5;
	cvta.global.u64 	%rd70, %rd69;
	{ // callseq 28, 0
	.param .b64 param0;
	st.param.b64 	[param0], %rd70;
	.param .b64 param1;
	st.param.b64 	[param1], %rd2;
	.param .b32 retval0;
	call.uni (retval0), 
	vprintf, 
	(
	param0, 
	param1
	);
	ld.param.b32 	%r108, [retval0];
	} // callseq 28
$L__BB0_22:
	ret;

}


// ===== COMPILED SASS (sm_100) =====

	.target	sm_100

	.elftype	@"ET_EXEC"


//--------------------- .note.nv.tkinfo           --------------------------
	.section	.note.nv.tkinfo,"",@"SHT_NOTE"
	.sectionflags	@"SHF_NOTE_NV_TKINFO"
	.tkinfo
        /*0018*/ 	.word	0x00000002
        /*0030*/ 	.string	""
        /*0030*/ 	.string	"ptxas"
        /*0030*/ 	.string	"Cuda compilation tools, release 13.0, V13.0.88"
        /*0030*/ 	.string	"Build cuda_13.0.r13.0/compiler.36424714_0"
        /*0030*/ 	.string	"-arch sm_100 -m 64 "



//--------------------- .note.nv.cuinfo           --------------------------
	.section	.note.nv.cuinfo,"",@"SHT_NOTE"
	.sectionflags	@"SHF_NOTE_NV_CUINFO"
        /*0018*/ 	.short	0x0002
        /*001a*/ 	.short	0x0064
        /*001c*/ 	.short	0x0082
	.zero		2


//--------------------- .nv.info                  --------------------------
	.section	.nv.info,"",@"SHT_CUDA_INFO"
	.align	4


	//----- nvinfo : EIATTR_REGCOUNT
	.align		4
        /*0000*/ 	.byte	0x04, 0x2f
        /*0002*/ 	.short	(.L_7 - .L_6)
	.align		4
.L_6:
        /*0004*/ 	.word	index@(producer_consumer_parity)
        /*0008*/ 	.word	0x00000018


	//----- nvinfo : EIATTR_FRAME_SIZE
	.align		4
.L_7:
        /*000c*/ 	.byte	0x04, 0x11
        /*000e*/ 	.short	(.L_9 - .L_8)
	.align		4
.L_8:
        /*0010*/ 	.word	index@(producer_consumer_parity)
        /*0014*/ 	.word	0x00000008


	//----- nvinfo : EIATTR_MIN_STACK_SIZE
	.align		4
.L_9:
        /*0018*/ 	.byte	0x04, 0x12
        /*001a*/ 	.short	(.L_11 - .L_10)
	.align		4
.L_10:
        /*001c*/ 	.word	index@(producer_consumer_parity)
        /*0020*/ 	.word	0x00000008
.L_11:


//--------------------- .nv.compat                --------------------------
	.section	.nv.compat,"",@"SHT_CUDA_COMPAT_INFO"
	.align	4
        /*0000*/ 	.byte	0x02, 0x09, 0x00, 0x00, 0x02, 0x02, 0x01, 0x00, 0x02, 0x05, 0x05, 0x00, 0x03, 0x07, 0x01, 0x01
        /*0010*/ 	.byte	0x02, 0x03, 0x00, 0x00, 0x02, 0x06, 0x01, 0x00, 0x04, 0x0b, 0x08, 0x00, 0x09, 0x00, 0x00, 0x00
        /*0020*/ 	.byte	0x00, 0x00, 0x00, 0x00


//--------------------- .nv.info.producer_consumer_parity --------------------------
	.section	.nv.info.producer_consumer_parity,"",@"SHT_CUDA_INFO"
	.sectionflags	@""
	.align	4


	//----- nvinfo : EIATTR_CUDA_API_VERSION
	.align		4
        /*0000*/ 	.byte	0x04, 0x37
        /*0002*/ 	.short	(.L_13 - .L_12)
.L_12:
        /*0004*/ 	.word	0x00000082


	//----- nvinfo : EIATTR_SPARSE_MMA_MASK
	.align		4
.L_13:
        /*0008*/ 	.byte	0x03, 0x50
        /*000a*/ 	.short	0x0000


	//----- nvinfo : EIATTR_MAXREG_COUNT
	.align		4
        /*000c*/ 	.byte	0x03, 0x1b
        /*000e*/ 	.short	0x00ff


	//----- nvinfo : EIATTR_NUM_BARRIERS
	.align		4
        /*0010*/ 	.byte	0x02, 0x4c
        /*0012*/ 	.byte	0x01
	.zero		1


	//----- nvinfo : EIATTR_EXTERNS
	.align		4
        /*0014*/ 	.byte	0x04, 0x0f
        /*0016*/ 	.short	(.L_15 - .L_14)


	//   ....[0]....
	.align		4
.L_14:
        /*0018*/ 	.word	index@(vprintf)


	//----- nvinfo : EIATTR_MERCURY_ISA_VERSION
	.align		4
.L_15:
        /*001c*/ 	.byte	0x03, 0x5f
        /*001e*/ 	.short	0x0101


	//----- nvinfo : EIATTR_INT_WARP_WIDE_INSTR_OFFSETS
	.align		4
        /*0020*/ 	.byte	0x04, 0x31
        /*0022*/ 	.short	(.L_17 - .L_16)


	//   ....[0]....
.L_16:
        /*0024*/ 	.word	0x00000070


	//   ....[1]....
        /*0028*/ 	.word	0x00000080


	//   ....[2]....
        /*002c*/ 	.word	0x00000120


	//----- nvinfo : EIATTR_VRC_CTA_INIT_COUNT
	.align		4
.L_17:
        /*0030*/ 	.byte	0x02, 0x4a
	.zero		1
	.zero		1


	//----- nvinfo : EIATTR_SYSCALL_OFFSETS
	.align		4
        /*0034*/ 	.byte	0x04, 0x46
        /*0036*/ 	.short	(.L_19 - .L_18)


	//   ....[0]....
.L_18:
        /*0038*/ 	.word	0x00000220


	//   ....[1]....
        /*003c*/ 	.word	0x00000300


	//   ....[2]....
        /*0040*/ 	.word	0x000003e0


	//   ....[3]....
        /*0044*/ 	.word	0x000004f0


	//   ....[4]....
        /*0048*/ 	.word	0x000005e0


	//   ....[5]....
        /*004c*/ 	.word	0x000006d0


	//   ....[6]....
        /*0050*/ 	.word	0x00000800


	//   ....[7]....
        /*0054*/ 	.word	0x000008f0


	//   ....[8]....
        /*0058*/ 	.word	0x000009e0


	//   ....[9]....
        /*005c*/ 	.word	0x00000b10


	//   ....[10]....
        /*0060*/ 	.word	0x00000c10


	//   ....[11]....
        /*0064*/ 	.word	0x00000d00


	//   ....[12]....
        /*0068*/ 	.word	0x00000e40


	//   ....[13]....
        /*006c*/ 	.word	0x00000f30


	//   ....[14]....
        /*0070*/ 	.word	0x00001020


	//   ....[15]....
        /*0074*/ 	.word	0x00001140


	//   ....[16]....
        /*0078*/ 	.word	0x00001240


	//   ....[17]....
        /*007c*/ 	.word	0x00001330


	//   ....[18]....
        /*0080*/ 	.word	0x00001460


	//   ....[19]....
        /*0084*/ 	.word	0x00001550


	//   ....[20]....
        /*0088*/ 	.word	0x00001640


	//   ....[21]....
        /*008c*/ 	.word	0x00001770


	//   ....[22]....
        /*0090*/ 	.word	0x00001870


	//   ....[23]....
        /*0094*/ 	.word	0x00001960


	//   ....[24]....
        /*0098*/ 	.word	0x00001aa0


	//   ....[25]....
        /*009c*/ 	.word	0x00001b90


	//   ....[26]....
        /*00a0*/ 	.word	0x00001c70


	//   ....[27]....
        /*00a4*/ 	.word	0x00001d90


	//   ....[28]....
        /*00a8*/ 	.word	0x00001e90


	//----- nvinfo : EIATTR_MBARRIER_INSTR_OFFSETS
	.align		4
.L_19:
        /*00ac*/ 	.byte	0x04, 0x39
        /*00ae*/ 	.short	(.L_21 - .L_20)


	//   ....[0]....
.L_20:
        /*00b0*/ 	.word	0x00000130
        /*00b4*/ 	.word	0x000000ff
        /*00b8*/ 	.word	0x00000000
        /*00bc*/ 	.short	0x0100
        /*00be*/ 	.byte	0x06
	.zero		1


	//   ....[1]....
        /*00c0*/ 	.word	0x00000160
        /*00c4*/ 	.word	0x000000ff
        /*00c8*/ 	.word	0x00000000
        /*00cc*/ 	.short	0x0100
        /*00ce*/ 	.byte	0x07
	.zero		1


	//   ....[2]....
        /*00d0*/ 	.word	0x000002d0
        /*00d4*/ 	.word	0x000000ff
        /*00d8*/ 	.word	0x00000000
        /*00dc*/ 	.short	0x0101
        /*00de*/ 	.byte	0x04
	.zero		1


	//   ....[3]....
        /*00e0*/ 	.word	0x00000440
        /*00e4*/ 	.word	0x00000003
        /*00e8*/ 	.word	0x00000000
        /*00ec*/ 	.short	0x010a
        /*00ee*/ 	.byte	0xff
	.zero		1


	//   ....[4]....
        /*00f0*/ 	.word	0x000005b0
        /*00f4*/ 	.word	0x000000ff
        /*00f8*/ 	.word	0x00000000
        /*00fc*/ 	.short	0x0101
        /*00fe*/ 	.byte	0x04
	.zero		1


	//   ....[5]....
        /*0100*/ 	.word	0x00000740
        /*0104*/ 	.word	0x00000000
        /*0108*/ 	.word	0x00000000
        /*010c*/ 	.short	0x010a
        /*010e*/ 	.byte	0xff
	.zero		1


	//   ....[6]....
        /*0110*/ 	.word	0x000008c0
        /*0114*/ 	.word	0x000000ff
        /*0118*/ 	.word	0x00000000
        /*011c*/ 	.short	0x0101
        /*011e*/ 	.byte	0x04
	.zero		1


	//   ....[7]....
        /*0120*/ 	.word	0x00000a50
        /*0124*/ 	.word	0x00000003
        /*0128*/ 	.word	0x00000000
        /*012c*/ 	.short	0x010a
        /*012e*/ 	.byte	0xff
	.zero		1


	//   ....[8]....
        /*0130*/ 	.word	0x00000be0
        /*0134*/ 	.word	0x000000ff
        /*0138*/ 	.word	0x00000000
        /*013c*/ 	.short	0x0101
        /*013e*/ 	.byte	0x04
	.zero		1


	//   ....[9]....
        /*0140*/ 	.word	0x00000d80
        /*0144*/ 	.word	0x00000000
        /*0148*/ 	.word	0x00000000
        /*014c*/ 	.short	0x010a
        /*014e*/ 	.byte	0xff
	.zero		1


	//   ....[10]....
        /*0150*/ 	.word	0x00000f00
        /*0154*/ 	.word	0x000000ff
        /*0158*/ 	.word	0x00000000
        /*015c*/ 	.short	0x0101
        /*015e*/ 	.byte	0x04
	.zero		1


	//   ....[11]....
        /*0160*/ 	.word	0x00001080
        /*0164*/ 	.word	0x00000000
        /*0168*/ 	.word	0x00000000
        /*016c*/ 	.short	0x010a
        /*016e*/ 	.byte	0xff
	.zero		1


	//   ....[12]....
        /*0170*/ 	.word	0x00001210
        /*0174*/ 	.word	0x000000ff
        /*0178*/ 	.word	0x00000000
        /*017c*/ 	.short	0x0101
        /*017e*/ 	.byte	0x04
	.zero		1


	//   ....[13]....
        /*0180*/ 	.word	0x000013a0
        /*0184*/ 	.word	0x00000000
        /*0188*/ 	.word	0x00000000
        /*018c*/ 	.short	0x010a
        /*018e*/ 	.byte	0xff
	.zero		1


	//   ....[14]....
        /*0190*/ 	.word	0x00001520
        /*0194*/ 	.word	0x000000ff
        /*0198*/ 	.word	0x00000000
        /*019c*/ 	.short	0x0101
        /*019e*/ 	.byte	0x04
	.zero		1


	//   ....[15]....
        /*01a0*/ 	.word	0x000016b0
        /*01a4*/ 	.word	0x00000000
        /*01a8*/ 	.word	0x00000000
        /*01ac*/ 	.short	0x010a
        /*01ae*/ 	.byte	0xff
	.zero		1


	//   ....[16]....
        /*01b0*/ 	.word	0x00001840
        /*01b4*/ 	.word	0x000000ff
        /*01b8*/ 	.word	0x00000000
        /*01bc*/ 	.short	0x0101
        /*01be*/ 	.byte	0x04
	.zero		1


	//   ....[17]....
        /*01c0*/ 	.word	0x000019e0
        /*01c4*/ 	.word	0x00000000
        /*01c8*/ 	.word	0x00000000
        /*01cc*/ 	.short	0x010a
        /*01ce*/ 	.byte	0xff
	.zero		1


	//   ....[18]....
        /*01d0*/ 	.word	0x00001b60
        /*01d4*/ 	.word	0x000000ff
        /*01d8*/ 	.word	0x00000000
        /*01dc*/ 	.short	0x0101
        /*01de*/ 	.byte	0x04
	.zero		1


	//   ....[19]....
        /*01e0*/ 	.word	0x00001cd0
        /*01e4*/ 	.word	0x00000000
        /*01e8*/ 	.word	0x00000000
        /*01ec*/ 	.short	0x010a
        /*01ee*/ 	.byte	0xff
	.zero		1


	//   ....[20]....
        /*01f0*/ 	.word	0x00001e60
        /*01f4*/ 	.word	0x000000ff
        /*01f8*/ 	.word	0x00000000
        /*01fc*/ 	.short	0x0101
        /*01fe*/ 	.byte	0x04
	.zero		1


	//----- nvinfo : EIATTR_NUM_MBARRIERS
	.align		4
.L_21:
        /*0200*/ 	.byte	0x03, 0x38
        /*0202*/ 	.short	0x0002


	//----- nvinfo : EIATTR_EXIT_INSTR_OFFSETS
	.align		4
        /*0204*/ 	.byte	0x04, 0x1c
        /*0206*/ 	.short	(.L_23 - .L_22)


	//   ....[0]....
.L_22:
        /*0208*/ 	.word	0x00001bc0


	//   ....[1]....
        /*020c*/ 	.word	0x00001ea0


	//----- nvinfo : EIATTR_CRS_STACK_SIZE
	.align		4
.L_23:
        /*0210*/ 	.byte	0x04, 0x1e
        /*0212*/ 	.short	(.L_25 - .L_24)
.L_24:
        /*0214*/ 	.word	0x00000000


	//----- nvinfo : EIATTR_SW_WAR
	.align		4
.L_25:
        /*0218*/ 	.byte	0x04, 0x36
        /*021a*/ 	.short	(.L_27 - .L_26)
.L_26:
        /*021c*/ 	.word	0x00000008
.L_27:


//--------------------- .nv.callgraph             --------------------------
	.section	.nv.callgraph,"",@"SHT_CUDA_CALLGRAPH"
	.align	4
	.sectionentsize	8
	.align		4
        /*0000*/ 	.word	0x00000000
	.align		4
        /*0004*/ 	.word	0xffffffff
	.align		4
        /*0008*/ 	.word	index@(producer_consumer_parity)
	.align		4
        /*000c*/ 	.word	index@(vprintf)
	.align		4
        /*0010*/ 	.word	0x00000000
	.align		4
        /*0014*/ 	.word	0xfffffffe
	.align		4
        /*0018*/ 	.word	0x00000000
	.align		4
        /*001c*/ 	.word	0xfffffffd
	.align		4
        /*0020*/ 	.word	0x00000000
	.align		4
        /*0024*/ 	.word	0xfffffffc


//--------------------- .nv.constant4             --------------------------
	.section	.nv.constant4,"a",@progbits
	.align	8
	.align		8
.nv.constant4:
        /*0000*/ 	.dword	vprintf
	.align		8
        /*0008*/ 	.dword	$str
	.align		8
        /*0010*/ 	.dword	$str$1
	.align		8
        /*0018*/ 	.dword	$str$2
	.align		8
        /*0020*/ 	.dword	$str$3
	.align		8
        /*0028*/ 	.dword	$str$4
	.align		8
        /*0030*/ 	.dword	$str$5


//--------------------- .text.producer_consumer_parity --------------------------
	.section	.text.producer_consumer_parity,"ax",@progbits
	.align	128
        .global         producer_consumer_parity
        .type           producer_consumer_parity,@function
        .size           producer_consumer_parity,(.L_x_48 - producer_consumer_parity)
        .other          producer_consumer_parity,@"STO_CUDA_ENTRY STV_DEFAULT"
producer_consumer_parity:
.text.producer_consumer_parity:
[----:B------:R-:W0:Y:S01]  /*0000*/  LDC R1, c[0x0][0x37c] ;  /* 0x0000df00ff017b82 */ /* 0x000e220000000800 */
[----:B------:R-:W1:Y:S01]  /*0010*/  S2R R18, SR_TID.X ;  /* 0x0000000000127919 */ /* 0x000e620000002100 */
[----:B------:R-:W2:Y:S01]  /*0020*/  LDCU UR9, c[0x0][0x2fc] ;  /* 0x00005f80ff0977ac */ /* 0x000ea20008000800 */
[----:B0-----:R-:W-:Y:S01]  /*0030*/  VIADD R1, R1, 0xfffffff8 ;  /* 0xfffffff801017836 */ /* 0x001fe20000000000 */
[----:B------:R-:W-:Y:S01]  /*0040*/  BSSY B6, `(.L_x_0) ;  /* 0x000002d000067945 */ /* 0x000fe20003800000 */
[----:B------:R-:W-:Y:S01]  /*0050*/  UMOV UR4, 0x1 ;  /* 0x0000000100047882 */ /* 0x000fe20000000000 */
[----:B-1----:R-:W-:-:S13]  /*0060*/  ISETP.NE.AND P0, PT, R18, RZ, PT ;  /* 0x000000ff1200720c */ /* 0x002fda0003f05270 */
[----:B------:R-:W-:Y:S01]  /*0070*/  VOTEU.ALL UP0, P0 ;  /* 0x0000000000ff7886 */ /* 0x000fe20000000000 */
[----:B------:R-:W-:-:S04]  /*0080*/  VOTEU.ALL UP1, P0 ;  /* 0x0000000000ff7886 */ /* 0x000fc80000020000 */
[----:B------:R-:W0:Y:S01]  /*0090*/  @!UP0 S2UR UR8, SR_CgaCtaId ;  /* 0x00000000000889c3 */ /* 0x000e220000008800 */
[----:B------:R-:W-:Y:S01]  /*00a0*/  @!UP0 UMOV UR6, 0x400 ;  /* 0x0000040000068882 */ /* 0x000fe20000000000 */
[----:B------:R-:W-:-:S04]  /*00b0*/  @!UP0 UIADD3 UR4, UPT, UPT, -UR4, 0x100000, URZ ;  /* 0x0010000004048890 */ /* 0x000fc8000fffe1ff */
[----:B------:R-:W-:Y:S02]  /*00c0*/  @!UP0 USHF.L.U32 UR5, UR4, 0xb, URZ ;  /* 0x0000000b04058899 */ /* 0x000fe400080006ff */
[----:B------:R-:W-:Y:S02]  /*00d0*/  @!UP0 USHF.L.U32 UR4, UR4, 0x1, URZ ;  /* 0x0000000104048899 */ /* 0x000fe400080006ff */
[----:B------:R-:W-:Y:S02]  /*00e0*/  @!UP0 UIADD3 UR7, UPT, UPT, UR6, 0x8, URZ ;  /* 0x0000000806078890 */ /* 0x000fe4000fffe0ff */
[----:B0-----:R-:W-:Y:S02]  /*00f0*/  @!UP0 ULEA UR6, UR8, UR6, 0x18 ;  /* 0x0000000608068291 */ /* 0x001fe4000f8ec0ff */
[----:B------:R-:W-:Y:S01]  /*0100*/  @!UP0 ULEA UR7, UR8, UR7, 0x18 ;  /* 0x0000000708078291 */ /* 0x000fe2000f8ec0ff */
[----:B------:R-:W0:Y:S01]  /*0110*/  LDCU UR8, c[0x0][0x2f8] ;  /* 0x00005f00ff0877ac */ /* 0x000e220008000800 */
[----:B------:R-:W-:-:S08]  /*0120*/  VOTEU.ALL UP0, P0 ;  /* 0x0000000000ff7886 */ /* 0x000fd00000000000 */
[----:B------:R1:W3:Y:S01]  /*0130*/  @!UP0 SYNCS.EXCH.64 URZ, [UR6], UR4 ;  /* 0x0000000406ff85b2 */ /* 0x0002e20008000100 */
[----:B0-----:R-:W-:-:S05]  /*0140*/  IADD3 R16, P1, PT, R1, UR8, RZ ;  /* 0x0000000801107c10 */ /* 0x001fca000ff3e0ff */
[----:B--2---:R-:W-:Y:S01]  /*0150*/  IMAD.X R2, RZ, RZ, UR9, P1 ;  /* 0x00000009ff027e24 */ /* 0x004fe200088e06ff */
[----:B------:R1:W3:Y:S02]  /*0160*/  @!UP1 SYNCS.EXCH.64 URZ, [UR7], UR4 ;  /* 0x0000000407ff95b2 */ /* 0x0002e40008000100 */
[----:B---3--:R-:W-:Y:S06]  /*0170*/  BAR.SYNC.DEFER_BLOCKING 0x0 ;  /* 0x0000000000007b1d */ /* 0x008fec0000010000 */
[----:B-1----:R-:W-:Y:S05]  /*0180*/  @P0 BRA `(.L_x_1) ;  /* 0x0000000000600947 */ /* 0x002fea0003800000 */
[----:B------:R-:W-:Y:S01]  /*0190*/  MOV R17, 0x0 ;  /* 0x0000000000117802 */ /* 0x000fe20000000f00 */
[----:B------:R0:W-:Y:S01]  /*01a0*/  STL [R1], RZ ;  /* 0x000000ff01007387 */ /* 0x0001e20000100800 */
[----:B------:R-:W1:Y:S01]  /*01b0*/  LDCU.64 UR4, c[0x4][0x10] ;  /* 0x01000200ff0477ac */ /* 0x000e620008000a00 */
[----:B------:R-:W-:Y:S01]  /*01c0*/  MOV R6, R16 ;  /* 0x0000001000067202 */ /* 0x000fe20000000f00 */
[----:B------:R0:W2:Y:S01]  /*01d0*/  LDC.64 R8, c[0x4][R17] ;  /* 0x0100000011087b82 */ /* 0x0000a20000000a00 */
[----:B------:R-:W-:Y:S02]  /*01e0*/  IMAD.MOV.U32 R7, RZ, RZ, R2 ;  /* 0x000000ffff077224 */ /* 0x000fe400078e0002 */
[----:B-1----:R-:W-:Y:S02]  /*01f0*/  IMAD.U32 R4, RZ, RZ, UR4 ;  /* 0x00000004ff047e24 */ /* 0x002fe4000f8e00ff */
[----:B0-----:R-:W-:-:S07]  /*0200*/  IMAD.U32 R5, RZ, RZ, UR5 ;  /* 0x00000005ff057e24 */ /* 0x001fce000f8e00ff */
[----:B------:R-:W-:-:S07]  /*0210*/  LEPC R20, `(.L_x_2) ;  /* 0x000000001014794e */ /* 0x000fce0000000000 */
[----:B--2---:R-:W-:Y:S05]  /*0220*/  CALL.ABS.NOINC R8 ;  /* 0x0000000008007343 */ /* 0x004fea0003c00000 */
.L_x_2:
[----:B------:R-:W-:Y:S05]  /*0230*/  NANOSLEEP 0x2faf080 ;  /* 0x02faf0800000795d */ /* 0x000fea0003800000 */
[----:B------:R-:W0:Y:S01]  /*0240*/  S2UR UR5, SR_CgaCtaId ;  /* 0x00000000000579c3 */ /* 0x000e220000008800 */
[----:B------:R-:W-:Y:S01]  /*0250*/  UMOV UR4, 0x400 ;  /* 0x0000040000047882 */ /* 0x000fe20000000000 */
[----:B------:R-:W1:Y:S01]  /*0260*/  LDCU.64 UR6, c[0x4][0x18] ;  /* 0x01000300ff0677ac */ /* 0x000e620008000a00 */
[----:B------:R-:W-:Y:S01]  /*0270*/  IMAD.MOV.U32 R6, RZ, RZ, R16 ;  /* 0x000000ffff067224 */ /* 0x000fe200078e0010 */
[----:B------:R-:W-:-:S04]  /*0280*/  MOV R7, R2 ;  /* 0x0000000200077202 */ /* 0x000fc80000000f00 */
[----:B------:R2:W3:Y:S01]  /*0290*/  LDC.64 R8, c[0x4][R17] ;  /* 0x0100000011087b82 */ /* 0x0004e20000000a00 */
[----:B-1----:R-:W-:Y:S02]  /*02a0*/  IMAD.U32 R4, RZ, RZ, UR6 ;  /* 0x00000006ff047e24 */ /* 0x002fe4000f8e00ff */
[----:B------:R-:W-:Y:S01]  /*02b0*/  IMAD.U32 R5, RZ, RZ, UR7 ;  /* 0x00000007ff057e24 */ /* 0x000fe2000f8e00ff */
[----:B0-----:R-:W-:-:S09]  /*02c0*/  ULEA UR4, UR5, UR4, 0x18 ;  /* 0x0000000405047291 */ /* 0x001fd2000f8ec0ff */
[----:B------:R-:W-:Y:S01]  /*02d0*/  SYNCS.ARRIVE.TRANS64.A1T0 RZ, [UR4], RZ ;  /* 0x000000ffffff79a7 */ /* 0x000fe20008100004 */
[----:B------:R2:W-:Y:S02]  /*02e0*/  STL [R1], RZ ;  /* 0x000000ff01007387 */ /* 0x0005e40000100800 */
[----:B------:R-:W-:-:S07]  /*02f0*/  LEPC R20, `(.L_x_1) ;  /* 0x000000001014794e */ /* 0x000fce0000000000 */
[----:B--23--:R-:W-:Y:S05]  /*0300*/  CALL.ABS.NOINC R8 ;  /* 0x0000000008007343 */ /* 0x00cfea0003c00000 */
.L_x_1:
[----:B------:R-:W-:Y:S05]  /*0310*/  BSYNC B6 ;  /* 0x0000000000067941 */ /* 0x000fea0003800000 */
.L_x_0:
[----:B------:R-:W-:Y:S01]  /*0320*/  ISETP.NE.AND P0, PT, R18, 0x20, PT ;  /* 0x000000201200780c */ /* 0x000fe20003f05270 */
[----:B------:R-:W-:-:S12]  /*0330*/  BSSY B6, `(.L_x_3) ;  /* 0x000002c000067945 */ /* 0x000fd80003800000 */
[----:B------:R-:W-:Y:S05]  /*0340*/  @P0 BRA `(.L_x_4) ;  /* 0x0000000000a80947 */ /* 0x000fea0003800000 */
[----:B------:R-:W-:Y:S01]  /*0350*/  MOV R0, 0x0 ;  /* 0x0000000000007802 */ /* 0x000fe20000000f00 */
[----:B------:R0:W-:Y:S01]  /*0360*/  STL [R1], RZ ;  /* 0x000000ff01007387 */ /* 0x0001e20000100800 */
[----:B------:R-:W1:Y:S01]  /*0370*/  LDCU.64 UR4, c[0x4][0x20] ;  /* 0x01000400ff0477ac */ /* 0x000e620008000a00 */
[----:B------:R-:W-:Y:S01]  /*0380*/  IMAD.MOV.U32 R6, RZ, RZ, R16 ;  /* 0x000000ffff067224 */ /* 0x000fe200078e0010 */
[----:B------:R0:W2:Y:S01]  /*0390*/  LDC.64 R8, c[0x4][R0] ;  /* 0x0100000000087b82 */ /* 0x0000a20000000a00 */
[----:B------:R-:W-:Y:S02]  /*03a0*/  IMAD.MOV.U32 R7, RZ, RZ, R2 ;  /* 0x000000ffff077224 */ /* 0x000fe400078e0002 */
[----:B-1----:R-:W-:Y:S02]  /*03b0*/  IMAD.U32 R4, RZ, RZ, UR4 ;  /* 0x00000004ff047e24 */ /* 0x002fe4000f8e00ff */
[----:B0-----:R-:W-:-:S07]  /*03c0*/  IMAD.U32 R5, RZ, RZ, UR5 ;  /* 0x00000005ff057e24 */ /* 0x001fce000f8e00ff */
[----:B------:R-:W-:-:S07]  /*03d0*/  LEPC R20, `(.L_x_5) ;  /* 0x000000001014794e */ /* 0x000fce0000000000 */
[----:B--2---:R-:W-:Y:S05]  /*03e0*/  CALL.ABS.NOINC R8 ;  /* 0x0000000008007343 */ /* 0x004fea0003c00000 */
.L_x_5:
[----:B------:R-:W0:Y:S01]  /*03f0*/  S2R R4, SR_CgaCtaId ;  /* 0x0000000000047919 */ /* 0x000e220000008800 */
[----:B------:R-:W-:Y:S02]  /*0400*/  MOV R3, 0x400 ;  /* 0x0000040000037802 */ /* 0x000fe40000000f00 */
[----:B------:R-:W-:Y:S02]  /*0410*/  SHF.L.U32 R0, RZ, 0x1f, RZ ;  /* 0x0000001fff007819 */ /* 0x000fe400000006ff */
[----:B0-----:R-:W-:-:S07]  /*0420*/  LEA R3, R4, R3, 0x18 ;  /* 0x0000000304037211 */ /* 0x001fce00078ec0ff */
.L_x_6:
[----:B------:R-:W-:Y:S05]  /*0430*/  YIELD ;  /* 0x0000000000007946 */ /* 0x000fea0003800000 */
[----:B------:R-:W0:Y:S02]  /*0440*/  SYNCS.PHASECHK.TRANS64.TRYWAIT P0, [R3+URZ], R0 ;  /* 0x00000000030075a7 */ /* 0x000e2400080011ff */
[----:B0-----:R-:W-:Y:S05]  /*0450*/  @!P0 BRA `(.L_x_6) ;  /* 0xfffffffc00f48947 */ /* 0x001fea000383ffff */
[----:B------:R-:W-:Y:S01]  /*0460*/  MOV R17, 0x0 ;  /* 0x0000000000117802 */ /* 0x000fe20000000f00 */
[----:B------:R0:W-:Y:S01]  /*0470*/  STL [R1], RZ ;  /* 0x000000ff01007387 */ /* 0x0001e20000100800 */
[----:B------:R-:W1:Y:S01]  /*0480*/  LDCU.64 UR4, c[0x4][0x28] ;  /* 0x01000500ff0477ac */ /* 0x000e620008000a00 */
[----:B------:R-:W-:Y:S01]  /*0490*/  IMAD.MOV.U32 R6, RZ, RZ, R16 ;  /* 0x000000ffff067224 */ /* 0x000fe200078e0010 */
[----:B------:R0:W2:Y:S01]  /*04a0*/  LDC.64 R8, c[0x4][R17] ;  /* 0x0100000011087b82 */ /* 0x0000a20000000a00 */
[----:B------:R-:W-:Y:S01]  /*04b0*/  IMAD.MOV.U32 R7, RZ, RZ, R2 ;  /* 0x000000ffff077224 */ /* 0x000fe200078e0002 */
[----:B-1----:R-:W-:Y:S01]  /*04c0*/  MOV R4, UR4 ;  /* 0x0000000400047c02 */ /* 0x002fe20008000f00 */
[----:B0-----:R-:W-:-:S07]  /*04d0*/  IMAD.U32 R5, RZ, RZ, UR5 ;  /* 0x00000005ff057e24 */ /* 0x001fce000f8e00ff */
[----:B------:R-:W-:-:S07]  /*04e0*/  LEPC R20, `(.L_x_7) ;  /* 0x000000001014794e */ /* 0x000fce0000000000 */
[----:B--2---:R-:W-:Y:S05]  /*04f0*/  CALL.ABS.NOINC R8 ;  /* 0x0000000008007343 */ /* 0x004fea0003c00000 */
.L_x_7:
[----:B------:R-:W-:Y:S05]  /*0500*/  NANOSLEEP 0x2faf080 ;  /* 0x02faf0800000795d */ /* 0x000fea0003800000 */
[----:B------:R-:W0:Y:S01]  /*0510*/  S2UR UR5, SR_CgaCtaId ;  /* 0x00000000000579c3 */ /* 0x000e220000008800 */
[----:B------:R-:W-:Y:S01]  /*0520*/  UMOV UR4, 0x400 ;  /* 0x0000040000047882 */ /* 0x000fe20000000000 */
[----:B------:R-:W1:Y:S01]  /*0530*/  LDCU.64 UR6, c[0x4][0x30] ;  /* 0x01000600ff0677ac */ /* 0x000e620008000a00 */
[----:B------:R-:W-:Y:S02]  /*0540*/  IMAD.MOV.U32 R6, RZ, RZ, R16 ;  /* 0x000000ffff067224 */ /* 0x000fe400078e0010 */
[----:B------:R-:W-:Y:S01]  /*0550*/  IMAD.MOV.U32 R7, RZ, RZ, R2 ;  /* 0x000000ffff077224 */ /* 0x000fe200078e0002 */
[----:B------:R-:W-:-:S02]  /*0560*/  UIADD3 UR4, UPT, UPT, UR4, 0x8, URZ ;  /* 0x0000000804047890 */ /* 0x000fc4000fffe0ff */
[----:B------:R2:W3:Y:S01]  /*0570*/  LDC.64 R8, c[0x4][R17] ;  /* 0x0100000011087b82 */ /* 0x0004e20000000a00 */
[----:B-1----:R-:W-:Y:S01]  /*0580*/  IMAD.U32 R4, RZ, RZ, UR6 ;  /* 0x00000006ff047e24 */ /* 0x002fe2000f8e00ff */
[----:B------:R-:W-:Y:S01]  /*0590*/  MOV R5, UR7 ;  /* 0x0000000700057c02 */ /* 0x000fe20008000f00 */
[----:B0-----:R-:W-:-:S09]  /*05a0*/  ULEA UR4, UR5, UR4, 0x18 ;  /* 0x0000000405047291 */ /* 0x001fd2000f8ec0ff */
[----:B------:R-:W-:Y:S01]  /*05b0*/  SYNCS.ARRIVE.TRANS64.A1T0 RZ, [UR4], RZ ;  /* 0x000000ffffff79a7 */ /* 0x000fe20008100004 */
[----:B------:R2:W-:Y:S02]  /*05c0*/  STL [R1], RZ ;  /* 0x000000ff01007387 */ /* 0x0005e40000100800 */
[----:B------:R-:W-:-:S07]  /*05d0*/  LEPC R20, `(.L_x_4) ;  /* 0x000000001014794e */ /* 0x000fce0000000000 */
[----:B--23--:R-:W-:Y:S05]  /*05e0*/  CALL.ABS.NOINC R8 ;  /* 0x0000000008007343 */ /* 0x00cfea0003c00000 */
.L_x_4:
[----:B------:R-:W-:Y:S05]  /*05f0*/  BSYNC B6 ;  /* 0x0000000000067941 */ /* 0x000fea0003800000 */
.L_x_3:
[----:B------:R-:W-:Y:S01]  /*0600*/  ISETP.NE.AND P0, PT, R18, RZ, PT ;  /* 0x000000ff1200720c */ /* 0x000fe20003f05270 */
[----:B------:R-:W-:-:S12]  /*0610*/  BSSY B6, `(.L_x_8) ;  /* 0x000002f000067945 */ /* 0x000fd80003800000 */
[----:B------:R-:W-:Y:S05]  /*0620*/  @P0 BRA `(.L_x_9) ;  /* 0x0000000000b40947 */ /* 0x000fea0003800000 */
[----:B------:R-:W-:Y:S01]  /*0630*/  IMAD.MOV.U32 R0, RZ, RZ, 0x1 ;  /* 0x00000001ff007424 */ /* 0x000fe200078e00ff */
[----:B------:R-:W-:Y:S01]  /*0640*/  MOV R3, 0x0 ;  /* 0x0000000000037802 */ /* 0x000fe20000000f00 */
[----:B------:R-:W0:Y:S01]  /*0650*/  LDCU.64 UR4, c[0x4][0x8] ;  /* 0x01000100ff0477ac */ /* 0x000e220008000a00 */
[----:B------:R-:W-:Y:S02]  /*0660*/  IMAD.MOV.U32 R6, RZ, RZ, R16 ;  /* 0x000000ffff067224 */ /* 0x000fe400078e0010 */
[----:B------:R1:W-:Y:S01]  /*0670*/  STL [R1], R0 ;  /* 0x0000000001007387 */ /* 0x0003e20000100800 */
[----:B------:R1:W2:Y:S01]  /*0680*/  LDC.64 R8, c[0x4][R3] ;  /* 0x0100000003087b82 */ /* 0x0002a20000000a00 */
[----:B------:R-:W-:Y:S02]  /*0690*/  IMAD.MOV.U32 R7, RZ, RZ, R2 ;  /* 0x000000ffff077224 */ /* 0x000fe400078e0002 */
[----:B0-----:R-:W-:Y:S01]  /*06a0*/  IMAD.U32 R4, RZ, RZ, UR4 ;  /* 0x00000004ff047e24 */ /* 0x001fe2000f8e00ff */
[----:B-1----:R-:W-:-:S07]  /*06b0*/  MOV R5, UR5 ;  /* 0x0000000500057c02 */ /* 0x002fce0008000f00 */
[----:B------:R-:W-:-:S07]  /*06c0*/  LEPC R20, `(.L_x_10) ;  /* 0x000000001014794e */ /* 0x000fce0000000000 */
[----:B--2---:R-:W-:Y:S05]  /*06d0*/  CALL.ABS.NOINC R8 ;  /* 0x0000000008007343 */ /* 0x004fea0003c00000 */
.L_x_10:
[----:B------:R-:W0:Y:S01]  /*06e0*/  S2R R3, SR_CgaCtaId ;  /* 0x0000000000037919 */ /* 0x000e220000008800 */
[----:B------:R-:W-:Y:S02]  /*06f0*/  MOV R0, 0x400 ;  /* 0x0000040000007802 */ /* 0x000fe40000000f00 */
[----:B------:R-:W-:-:S03]  /*0700*/  SHF.L.U32 R5, RZ, 0x1f, RZ ;  /* 0x0000001fff057819 */ /* 0x000fc600000006ff */
[----:B------:R-:W-:-:S05]  /*0710*/  VIADD R0, R0, 0x8 ;  /* 0x0000000800007836 */ /* 0x000fca0000000000 */
[----:B0-----:R-:W-:-:S07]  /*0720*/  LEA R0, R3, R0, 0x18 ;  /* 0x0000000003007211 */ /* 0x001fce00078ec0ff */
.L_x_11:
[----:B------:R-:W-:Y:S05]  /*0730*/  YIELD ;  /* 0x0000000000007946 */ /* 0x000fea0003800000 */
[----:B------:R-:W0:Y:S02]  /*0740*/  SYNCS.PHASECHK.TRANS64.TRYWAIT P0, [R0+URZ], R5 ;  /* 0x00000005000075a7 */ /* 0x000e2400080011ff */
[----:B0-----:R-:W-:Y:S05]  /*0750*/  @!P0 BRA `(.L_x_11) ;  /* 0xfffffffc00f48947 */ /* 0x001fea000383ffff */
[----:B------:R-:W-:Y:S01]  /*0760*/  IMAD.MOV.U32 R0, RZ, RZ, 0x1 ;  /* 0x00000001ff007424 */ /* 0x000fe200078e00ff */
[----:B------:R-:W-:Y:S01]  /*0770*/  MOV R17, 0x0 ;  /* 0x0000000000117802 */ /* 0x000fe20000000f00 */
[----:B------:R-:W0:Y:S01]  /*0780*/  LDCU.64 UR4, c[0x4][0x10] ;  /* 0x01000200ff0477ac */ /* 0x000e220008000a00 */
[----:B------:R-:W-:Y:S02]  /*0790*/  IMAD.MOV.U32 R6, RZ, RZ, R16 ;  /* 0x000000ffff067224 */ /* 0x000fe400078e0010 */
[----:B------:R1:W-:Y:S01]  /*07a0*/  STL [R1], R0 ;  /* 0x0000000001007387 */ /* 0x0003e20000100800 */
[----:B------:R1:W2:Y:S01]  /*07b0*/  LDC.64 R8, c[0x4][R17] ;  /* 0x0100000011087b82 */ /* 0x0002a20000000a00 */
[----:B------:R-:W-:Y:S01]  /*07c0*/  IMAD.MOV.U32 R7, RZ, RZ, R2 ;  /* 0x000000ffff077224 */ /* 0x000fe200078e0002 */
[----:B0-----:R-:W-:Y:S01]  /*07d0*/  MOV R4, UR4 ;  /* 0x0000000400047c02 */ /* 0x001fe20008000f00 */
[----:B-1----:R-:W-:-:S07]  /*07e0*/  IMAD.U32 R5, RZ, RZ, UR5 ;  /* 0x00000005ff057e24 */ /* 0x002fce000f8e00ff */
[----:B------:R-:W-:-:S07]  /*07f0*/  LEPC R20, `(.L_x_12) ;  /* 0x000000001014794e */ /* 0x000fce0000000000 */
[----:B--2---:R-:W-:Y:S05]  /*0800*/  CALL.ABS.NOINC R8 ;  /* 0x0000000008007343 */ /* 0x004fea0003c00000 */
.L_x_12:
[----:B------:R-:W-:Y:S05]  /*0810*/  NANOSLEEP 0x2faf080 ;  /* 0x02faf0800000795d */ /* 0x000fea0003800000 */
[----:B------:R-:W0:Y:S01]  /*0820*/  S2UR UR5, SR_CgaCtaId ;  /* 0x00000000000579c3 */ /* 0x000e220000008800 */
[----:B------:R-:W-:Y:S01]  /*0830*/  UMOV UR4, 0x400 ;  /* 0x0000040000047882 */ /* 0x000fe20000000000 */
[----:B------:R-:W-:Y:S01]  /*0840*/  IMAD.MOV.U32 R0, RZ, RZ, 0x1 ;  /* 0x00000001ff007424 */ /* 0x000fe200078e00ff */
[----:B------:R-:W1:Y:S01]  /*0850*/  LDCU.64 UR6, c[0x4][0x18] ;  /* 0x01000300ff0677ac */ /* 0x000e620008000a00 */
[----:B------:R-:W-:Y:S02]  /*0860*/  IMAD.MOV.U32 R6, RZ, RZ, R16 ;  /* 0x000000ffff067224 */ /* 0x000fe400078e0010 */
[----:B------:R-:W-:-:S02]  /*0870*/  IMAD.MOV.U32 R7, RZ, RZ, R2 ;  /* 0x000000ffff077224 */ /* 0x000fc400078e0002 */
[----:B------:R2:W3:Y:S01]  /*0880*/  LDC.64 R8, c[0x4][R17] ;  /* 0x0100000011087b82 */ /* 0x0004e20000000a00 */
[----:B-1----:R-:W-:Y:S01]  /*0890*/  MOV R4, UR6 ;  /* 0x0000000600047c02 */ /* 0x002fe20008000f00 */
[----:B------:R-:W-:Y:S01]  /*08a0*/  IMAD.U32 R5, RZ, RZ, UR7 ;  /* 0x00000007ff057e24 */ /* 0x000fe2000f8e00ff */
[----:B0-----:R-:W-:-:S09]  /*08b0*/  ULEA UR4, UR5, UR4, 0x18 ;  /* 0x0000000405047291 */ /* 0x001fd2000f8ec0ff */
[----:B------:R-:W-:Y:S01]  /*08c0*/  SYNCS.ARRIVE.TRANS64.A1T0 RZ, [UR4], RZ ;  /* 0x000000ffffff79a7 */ /* 0x000fe20008100004 */
[----:B------:R2:W-:Y:S02]  /*08d0*/  STL [R1], R0 ;  /* 0x0000000001007387 */ /* 0x0005e40000100800 */
[----:B------:R-:W-:-:S07]  /*08e0*/  LEPC R20, `(.L_x_9) ;  /* 0x000000001014794e */ /* 0x000fce0000000000 */
[----:B--23--:R-:W-:Y:S05]  /*08f0*/  CALL.ABS.NOINC R8 ;  /* 0x0000000008007343 */ /* 0x00cfea0003c00000 */
.L_x_9:
[----:B------:R-:W-:Y:S05]  /*0900*/  BSYNC B6 ;  /* 0x0000000000067941 */ /* 0x000fea0003800000 */
.L_x_8:
[----:B------:R-:W-:Y:S01]  /*0910*/  ISETP.NE.AND P0, PT, R18, 0x20, PT ;  /* 0x000000201200780c */ /* 0x000fe20003f05270 */
        /* <DEDUP_REMOVED lines=13> */
.L_x_15:
[----:B------:R-:W0:Y:S01]  /*09f0*/  S2R R3, SR_CgaCtaId ;  /* 0x0000000000037919 */ /* 0x000e220000008800 */
[----:B------:R-:W-:Y:S01]  /*0a00*/  MOV R0, 0x400 ;  /* 0x0000040000007802 */ /* 0x000fe20000000f00 */
[----:B------:R-:W-:-:S03]  /*0a10*/  IMAD.MOV.U32 R4, RZ, RZ, 0x1 ;  /* 0x00000001ff047424 */ /* 0x000fc600078e00ff */
[----:B0-----:R-:W-:Y:S02]  /*0a20*/  LEA R3, R3, R0, 0x18 ;  /* 0x0000000003037211 */ /* 0x001fe400078ec0ff */
[----:B------:R-:W-:-:S07]  /*0a30*/  SHF.L.U32 R0, R4, 0x1f, RZ ;  /* 0x0000001f04007819 */ /* 0x000fce00000006ff */
.L_x_16:
[----:B------:R-:W-:Y:S05]  /*0a40*/  YIELD ;  /* 0x0000000000007946 */ /* 0x000fea0003800000 */
[----:B------:R-:W0:Y:S02]  /*0a50*/  SYNCS.PHASECHK.TRANS64.TRYWAIT P0, [R3+URZ], R0 ;  /* 0x00000000030075a7 */ /* 0x000e2400080011ff */
[----:B0-----:R-:W-:Y:S05]  /*0a60*/  @!P0 BRA `(.L_x_16) ;  /* 0xfffffffc00f48947 */ /* 0x001fea000383ffff */
[----:B------:R-:W-:Y:S01]  /*0a70*/  HFMA2 R0, -RZ, RZ, 0, 5.9604644775390625e-08 ;  /* 0x00000001ff007431 */ /* 0x000fe200000001ff */
[----:B------:R-:W-:Y:S01]  /*0a80*/  MOV R17, 0x0 ;  /* 0x0000000000117802 */ /* 0x000fe20000000f00 */
[----:B------:R-:W0:Y:S01]  /*0a90*/  LDCU.64 UR4, c[0x4][0x28] ;  /* 0x01000500ff0477ac */ /* 0x000e220008000a00 */
[----:B------:R-:W-:Y:S02]  /*0aa0*/  IMAD.MOV.U32 R6, RZ, RZ, R16 ;  /* 0x000000ffff067224 */ /* 0x000fe400078e0010 */
[----:B------:R1:W2:Y:S01]  /*0ab0*/  LDC.64 R8, c[0x4][R17] ;  /* 0x0100000011087b82 */ /* 0x0002a20000000a00 */
[----:B------:R-:W-:Y:S01]  /*0ac0*/  IMAD.MOV.U32 R7, RZ, RZ, R2 ;  /* 0x000000ffff077224 */ /* 0x000fe200078e0002 */
[----:B------:R1:W-:Y:S01]  /*0ad0*/  STL [R1], R0 ;  /* 0x0000000001007387 */ /* 0x0003e20000100800 */
[----:B0-----:R-:W-:Y:S02]  /*0ae0*/  IMAD.U32 R4, RZ, RZ, UR4 ;  /* 0x00000004ff047e24 */ /* 0x001fe4000f8e00ff */
[----:B-1----:R-:W-:-:S07]  /*0af0*/  IMAD.U32 R5, RZ, RZ, UR5 ;  /* 0x00000005ff057e24 */ /* 0x002fce000f8e00ff */
[----:B------:R-:W-:-:S07]  /*0b00*/  LEPC R20, `(.L_x_17) ;  /* 0x000000001014794e */ /* 0x000fce0000000000 */
[----:B--2---:R-:W-:Y:S05]  /*0b10*/  CALL.ABS.NOINC R8 ;  /* 0x0000000008007343 */ /* 0x004fea0003c00000 */
.L_x_17:
[----:B------:R-:W-:Y:S05]  /*0b20*/  NANOSLEEP 0x2faf080 ;  /* 0x02faf0800000795d */ /* 0x000fea0003800000 */
[----:B------:R-:W0:Y:S01]  /*0b30*/  S2UR UR5, SR_CgaCtaId ;  /* 0x00000000000579c3 */ /* 0x000e220000008800 */
[----:B------:R-:W-:Y:S01]  /*0b40*/  UMOV UR4, 0x400 ;  /* 0x0000040000047882 */ /* 0x000fe20000000000 */
[----:B------:R-:W-:Y:S01]  /*0b50*/  HFMA2 R0, -RZ, RZ, 0, 5.9604644775390625e-08 ;  /* 0x00000001ff007431 */ /* 0x000fe200000001ff */
[----:B------:R-:W-:Y:S01]  /*0b60*/  UIADD3 UR4, UPT, UPT, UR4, 0x8, URZ ;  /* 0x0000000804047890 */ /* 0x000fe2000fffe0ff */
[----:B------:R-:W-:Y:S01]  /*0b70*/  IMAD.MOV.U32 R6, RZ, RZ, R16 ;  /* 0x000000ffff067224 */ /* 0x000fe200078e0010 */
[----:B------:R-:W1:Y:S01]  /*0b80*/  LDCU.64 UR6, c[0x4][0x30] ;  /* 0x01000600ff0677ac */ /* 0x000e620008000a00 */
[----:B------:R-:W-:-:S02]  /*0b90*/  IMAD.MOV.U32 R7, RZ, RZ, R2 ;  /* 0x000000ffff077224 */ /* 0x000fc400078e0002 */
[----:B------:R2:W3:Y:S01]  /*0ba0*/  LDC.64 R8, c[0x4][R17] ;  /* 0x0100000011087b82 */ /* 0x0004e20000000a00 */
[----:B-1----:R-:W-:Y:S01]  /*0bb0*/  IMAD.U32 R4, RZ, RZ, UR6 ;  /* 0x00000006ff047e24 */ /* 0x002fe2000f8e00ff */
[----:B0-----:R-:W-:Y:S01]  /*0bc0*/  ULEA UR4, UR5, UR4, 0x18 ;  /* 0x0000000405047291 */ /* 0x001fe2000f8ec0ff */
[----:B------:R-:W-:-:S08]  /*0bd0*/  IMAD.U32 R5, RZ, RZ, UR7 ;  /* 0x00000007ff057e24 */ /* 0x000fd0000f8e00ff */
[----:B------:R-:W-:Y:S01]  /*0be0*/  SYNCS.ARRIVE.TRANS64.A1T0 RZ, [UR4], RZ ;  /* 0x000000ffffff79a7 */ /* 0x000fe20008100004 */
[----:B------:R2:W-:Y:S02]  /*0bf0*/  STL [R1], R0 ;  /* 0x0000000001007387 */ /* 0x0005e40000100800 */
[----:B------:R-:W-:-:S07]  /*0c00*/  LEPC R20, `(.L_x_14) ;  /* 0x000000001014794e */ /* 0x000fce0000000000 */
[----:B--23--:R-:W-:Y:S05]  /*0c10*/  CALL.ABS.NOINC R8 ;  /* 0x0000000008007343 */ /* 0x00cfea0003c00000 */
.L_x_14:
[----:B------:R-:W-:Y:S05]  /*0c20*/  BSYNC B6 ;  /* 0x0000000000067941 */ /* 0x000fea0003800000 */
.L_x_13:
[----:B------:R-:W-:Y:S01]  /*0c30*/  ISETP.NE.AND P0, PT, R18, RZ, PT ;  /* 0x000000ff1200720c */ /* 0x000fe20003f05270 */
[----:B------:R-:W-:-:S12]  /*0c40*/  BSSY B6, `(.L_x_18) ;  /* 0x0000030000067945 */ /* 0x000fd80003800000 */
[----:B------:R-:W-:Y:S05]  /*0c50*/  @P0 BRA `(.L_x_19) ;  /* 0x0000000000b80947 */ /* 0x000fea0003800000 */
[----:B------:R-:W-:Y:S01]  /*0c60*/  HFMA2 R0, -RZ, RZ, 0, 1.1920928955078125e-07 ;  /* 0x00000002ff007431 */ /* 0x000fe200000001ff */
        /* <DEDUP_REMOVED lines=10> */
.L_x_20:
[----:B------:R-:W0:Y:S01]  /*0d10*/  S2R R3, SR_CgaCtaId ;  /* 0x0000000000037919 */ /* 0x000e220000008800 */
[----:B------:R-:W-:Y:S01]  /*0d20*/  MOV R0, 0x400 ;  /* 0x0000040000007802 */ /* 0x000fe20000000f00 */
[----:B------:R-:W-:-:S04]  /*0d30*/  HFMA2 R5, -RZ, RZ, 0, 5.9604644775390625e-08 ;  /* 0x00000001ff057431 */ /* 0x000fc800000001ff */
[----:B------:R-:W-:Y:S01]  /*0d40*/  VIADD R0, R0, 0x8 ;  /* 0x0000000800007836 */ /* 0x000fe20000000000 */
[----:B------:R-:W-:-:S04]  /*0d50*/  SHF.L.U32 R5, R5, 0x1f, RZ ;  /* 0x0000001f05057819 */ /* 0x000fc800000006ff */
[----:B0-----:R-:W-:-:S07]  /*0d60*/  LEA R0, R3, R0, 0x18 ;  /* 0x0000000003007211 */ /* 0x001fce00078ec0ff */
.L_x_21:
[----:B------:R-:W-:Y:S05]  /*0d70*/  YIELD ;  /* 0x0000000000007946 */ /* 0x000fea0003800000 */
[----:B------:R-:W0:Y:S02]  /*0d80*/  SYNCS.PHASECHK.TRANS64.TRYWAIT P0, [R0+URZ], R5 ;  /* 0x00000005000075a7 */ /* 0x000e2400080011ff */
[----:B0-----:R-:W-:Y:S05]  /*0d90*/  @!P0 BRA `(.L_x_21) ;  /* 0xfffffffc00f48947 */ /* 0x001fea000383ffff */
[----:B------:R-:W-:Y:S01]  /*0da0*/  IMAD.MOV.U32 R0, RZ, RZ, 0x2 ;  /* 0x00000002ff007424 */ /* 0x000fe200078e00ff */
[----:B------:R-:W-:Y:S01]  /*0db0*/  MOV R17, 0x0 ;  /* 0x0000000000117802 */ /* 0x000fe20000000f00 */
[----:B------:R-:W0:Y:S01]  /*0dc0*/  LDCU.64 UR4, c[0x4][0x10] ;  /* 0x01000200ff0477ac */ /* 0x000e220008000a00 */
[----:B------:R-:W-:Y:S01]  /*0dd0*/  MOV R6, R16 ;  /* 0x0000001000067202 */ /* 0x000fe20000000f00 */
[----:B------:R-:W-:Y:S01]  /*0de0*/  IMAD.MOV.U32 R7, RZ, RZ, R2 ;  /* 0x000000ffff077224 */ /* 0x000fe200078e0002 */
[----:B------:R1:W-:Y:S01]  /*0df0*/  STL [R1], R0 ;  /* 0x0000000001007387 */ /* 0x0003e20000100800 */
[----:B------:R1:W2:Y:S01]  /*0e00*/  LDC.64 R8, c[0x4][R17] ;  /* 0x0100000011087b82 */ /* 0x0002a20000000a00 */
[----:B0-----:R-:W-:Y:S02]  /*0e10*/  IMAD.U32 R4, RZ, RZ, UR4 ;  /* 0x00000004ff047e24 */ /* 0x001fe4000f8e00ff */
[----:B-1----:R-:W-:-:S07]  /*0e20*/  IMAD.U32 R5, RZ, RZ, UR5 ;  /* 0x00000005ff057e24 */ /* 0x002fce000f8e00ff */
[----:B------:R-:W-:-:S07]  /*0e30*/  LEPC R20, `(.L_x_22) ;  /* 0x000000001014794e */ /* 0x000fce0000000000 */
[----:B--2---:R-:W-:Y:S05]  /*0e40*/  CALL.ABS.NOINC R8 ;  /* 0x0000000008007343 */ /* 0x004fea0003c00000 */
.L_x_22:
[----:B------:R-:W-:Y:S05]  /*0e50*/  NANOSLEEP 0x2faf080 ;  /* 0x02faf0800000795d */ /* 0x000fea0003800000 */
[----:B------:R-:W0:Y:S01]  /*0e60*/  S2UR UR5, SR_CgaCtaId ;  /* 0x00000000000579c3 */ /* 0x000e220000008800 */
[----:B------:R-:W-:Y:S01]  /*0e70*/  UMOV UR4, 0x400 ;  /* 0x0000040000047882 */ /* 0x000fe20000000000 */
[----:B------:R-:W-:Y:S01]  /*0e80*/  IMAD.MOV.U32 R0, RZ, RZ, 0x2 ;  /* 0x00000002ff007424 */ /* 0x000fe200078e00ff */
[----:B------:R-:W1:Y:S01]  /*0e90*/  LDCU.64 UR6, c[0x4][0x18] ;  /* 0x01000300ff0677ac */ /* 0x000e620008000a00 */
[----:B------:R-:W-:Y:S01]  /*0ea0*/  MOV R6, R16 ;  /* 0x0000001000067202 */ /* 0x000fe20000000f00 */
[----:B------:R-:W-:-:S03]  /*0eb0*/  IMAD.MOV.U32 R7, RZ, RZ, R2 ;  /* 0x000000ffff077224 */ /* 0x000fc600078e0002 */
[----:B------:R2:W3:Y:S01]  /*0ec0*/  LDC.64 R8, c[0x4][R17] ;  /* 0x0100000011087b82 */ /* 0x0004e20000000a00 */
[----:B-1----:R-:W-:Y:S02]  /*0ed0*/  IMAD.U32 R4, RZ, RZ, UR6 ;  /* 0x00000006ff047e24 */ /* 0x002fe4000f8e00ff */
[----:B------:R-:W-:Y:S01]  /*0ee0*/  IMAD.U32 R5, RZ, RZ, UR7 ;  /* 0x00000007ff057e24 */ /* 0x000fe2000f8e00ff */
[----:B0-----:R-:W-:-:S09]  /*0ef0*/  ULEA UR4, UR5, UR4, 0x18 ;  /* 0x0000000405047291 */ /* 0x001fd2000f8ec0ff */
[----:B------:R-:W-:Y:S01]  /*0f00*/  SYNCS.ARRIVE.TRANS64.A1T0 RZ, [UR4], RZ ;  /* 0x000000ffffff79a7 */ /* 0x000fe20008100004 */
[----:B------:R2:W-:Y:S02]  /*0f10*/  STL [R1], R0 ;  /* 0x0000000001007387 */ /* 0x0005e40000100800 */
[----:B------:R-:W-:-:S07]  /*0f20*/  LEPC R20, `(.L_x_19) ;  /* 0x000000001014794e */ /* 0x000fce0000000000 */
[----:B--23--:R-:W-:Y:S05]  /*0f30*/  CALL.ABS.NOINC R8 ;  /* 0x0000000008007343 */ /* 0x00cfea0003c00000 */
.L_x_19:
[----:B------:R-:W-:Y:S05]  /*0f40*/  BSYNC B6 ;  /* 0x0000000000067941 */ /* 0x000fea0003800000 */
.L_x_18:
[----:B------:R-:W-:Y:S01]  /*0f50*/  ISETP.NE.AND P0, PT, R18, 0x20, PT ;  /* 0x000000201200780c */ /* 0x000fe20003f05270 */
[----:B------:R-:W-:-:S12]  /*0f60*/  BSSY B6, `(.L_x_23) ;  /* 0x000002f000067945 */ /* 0x000fd80003800000 */
[----:B------:R-:W-:Y:S05]  /*0f70*/  @P0 BRA `(.L_x_24) ;  /* 0x0000000000b40947 */ /* 0x000fea0003800000 */
        /* <DEDUP_REMOVED lines=11> */
.L_x_25:
[----:B------:R-:W0:Y:S01]  /*1030*/  S2R R3, SR_CgaCtaId ;  /* 0x0000000000037919 */ /* 0x000e220000008800 */
[----:B------:R-:W-:Y:S02]  /*1040*/  MOV R0, 0x400 ;  /* 0x0000040000007802 */ /* 0x000fe40000000f00 */
[----:B------:R-:W-:Y:S02]  /*1050*/  SHF.L.U32 R5, RZ, 0x1f, RZ ;  /* 0x0000001fff057819 */ /* 0x000fe400000006ff */
[----:B0-----:R-:W-:-:S07]  /*1060*/  LEA R0, R3, R0, 0x18 ;  /* 0x0000000003007211 */ /* 0x001fce00078ec0ff */
.L_x_26:
        /* <DEDUP_REMOVED lines=14> */
.L_x_27:
[----:B------:R-:W-:Y:S05]  /*1150*/  NANOSLEEP 0x2faf080 ;  /* 0x02faf0800000795d */ /* 0x000fea0003800000 */
[----:B------:R-:W0:Y:S01]  /*1160*/  S2UR UR5, SR_CgaCtaId ;  /* 0x00000000000579c3 */ /* 0x000e220000008800 */
[----:B------:R-:W-:Y:S01]  /*1170*/  UMOV UR4, 0x400 ;  /* 0x0000040000047882 */ /* 0x000fe20000000000 */
[----:B------:R-:W-:Y:S01]  /*1180*/  IMAD.MOV.U32 R0, RZ, RZ, 0x2 ;  /* 0x00000002ff007424 */ /* 0x000fe200078e00ff */
[----:B------:R-:W-:Y:S01]  /*1190*/  UIADD3 UR4, UPT, UPT, UR4, 0x8, URZ ;  /* 0x0000000804047890 */ /* 0x000fe2000fffe0ff */
[----:B------:R-:W-:Y:S01]  /*11a0*/  IMAD.MOV.U32 R6, RZ, RZ, R16 ;  /* 0x000000ffff067224 */ /* 0x000fe200078e0010 */
[----:B------:R-:W1:Y:S01]  /*11b0*/  LDCU.64 UR6, c[0x4][0x30] ;  /* 0x01000600ff0677ac */ /* 0x000e620008000a00 */
[----:B------:R-:W-:-:S02]  /*11c0*/  IMAD.MOV.U32 R7, RZ, RZ, R2 ;  /* 0x000000ffff077224 */ /* 0x000fc400078e0002 */
[----:B------:R2:W3:Y:S01]  /*11d0*/  LDC.64 R8, c[0x4][R17] ;  /* 0x0100000011087b82 */ /* 0x0004e20000000a00 */
[----:B-1----:R-:W-:Y:S01]  /*11e0*/  IMAD.U32 R4, RZ, RZ, UR6 ;  /* 0x00000006ff047e24 */ /* 0x002fe2000f8e00ff */
[----:B0-----:R-:W-:Y:S01]  /*11f0*/  ULEA UR4, UR5, UR4, 0x18 ;  /* 0x0000000405047291 */ /* 0x001fe2000f8ec0ff */
[----:B------:R-:W-:-:S08]  /*1200*/  MOV R5, UR7 ;  /* 0x0000000700057c02 */ /* 0x000fd00008000f00 */
[----:B------:R-:W-:Y:S01]  /*1210*/  SYNCS.ARRIVE.TRANS64.A1T0 RZ, [UR4], RZ ;  /* 0x000000ffffff79a7 */ /* 0x000fe20008100004 */
[----:B------:R2:W-:Y:S02]  /*1220*/  STL [R1], R0 ;  /* 0x0000000001007387 */ /* 0x0005e40000100800 */
[----:B------:R-:W-:-:S07]  /*1230*/  LEPC R20, `(.L_x_24) ;  /* 0x000000001014794e */ /* 0x000fce0000000000 */
[----:B--23--:R-:W-:Y:S05]  /*1240*/  CALL.ABS.NOINC R8 ;  /* 0x0000000008007343 */ /* 0x00cfea0003c00000 */
.L_x_24:
[----:B------:R-:W-:Y:S05]  /*1250*/  BSYNC B6 ;  /* 0x0000000000067941 */ /* 0x000fea0003800000 */
.L_x_23:
        /* <DEDUP_REMOVED lines=14> */
.L_x_30:
[----:B------:R-:W0:Y:S01]  /*1340*/  S2R R3, SR_CgaCtaId ;  /* 0x0000000000037919 */ /* 0x000e220000008800 */
[----:B------:R-:W-:Y:S02]  /*1350*/  MOV R0, 0x400 ;  /* 0x0000040000007802 */ /* 0x000fe40000000f00 */
[----:B------:R-:W-:Y:S02]  /*1360*/  SHF.L.U32 R5, RZ, 0x1f, RZ ;  /* 0x0000001fff057819 */ /* 0x000fe400000006ff */
[----:B------:R-:W-:-:S04]  /*1370*/  IADD3 R0, PT, PT, R0, 0x8, RZ ;  /* 0x0000000800007810 */ /* 0x000fc80007ffe0ff */
[----:B0-----:R-:W-:-:S07]  /*1380*/  LEA R0, R3, R0, 0x18 ;  /* 0x0000000003007211 */ /* 0x001fce00078ec0ff */
.L_x_31:
        /* <DEDUP_REMOVED lines=14> */
.L_x_32:
        /* <DEDUP_REMOVED lines=8> */
[----:B-1----:R-:W-:Y:S01]  /*14f0*/  IMAD.U32 R4, RZ, RZ, UR6 ;  /* 0x00000006ff047e24 */ /* 0x002fe2000f8e00ff */
[----:B------:R-:W-:Y:S01]  /*1500*/  MOV R5, UR7 ;  /* 0x0000000700057c02 */ /* 0x000fe20008000f00 */
[----:B0-----:R-:W-:-:S09]  /*1510*/  ULEA UR4, UR5, UR4, 0x18 ;  /* 0x0000000405047291 */ /* 0x001fd2000f8ec0ff */
[----:B------:R-:W-:Y:S01]  /*1520*/  SYNCS.ARRIVE.TRANS64.A1T0 RZ, [UR4], RZ ;  /* 0x000000ffffff79a7 */ /* 0x000fe20008100004 */
[----:B------:R2:W-:Y:S02]  /*1530*/  STL [R1], R0 ;  /* 0x0000000001007387 */ /* 0x0005e40000100800 */
[----:B------:R-:W-:-:S07]  /*1540*/  LEPC R20, `(.L_x_29) ;  /* 0x000000001014794e */ /* 0x000fce0000000000 */
[----:B--23--:R-:W-:Y:S05]  /*1550*/  CALL.ABS.NOINC R8 ;  /* 0x0000000008007343 */ /* 0x00cfea0003c00000 */
.L_x_29:
[----:B------:R-:W-:Y:S05]  /*1560*/  BSYNC B6 ;  /* 0x0000000000067941 */ /* 0x000fea0003800000 */
.L_x_28:
        /* <DEDUP_REMOVED lines=14> */
.L_x_35:
[----:B------:R-:W0:Y:S01]  /*1650*/  S2R R3, SR_CgaCtaId ;  /* 0x0000000000037919 */ /* 0x000e220000008800 */
[----:B------:R-:W-:Y:S01]  /*1660*/  HFMA2 R4, -RZ, RZ, 0, 5.9604644775390625e-08 ;  /* 0x00000001ff047431 */ /* 0x000fe200000001ff */
[----:B------:R-:W-:-:S04]  /*1670*/  MOV R0, 0x400 ;  /* 0x0000040000007802 */ /* 0x000fc80000000f00 */
[----:B0-----:R-:W-:Y:S02]  /*1680*/  LEA R0, R3, R0, 0x18 ;  /* 0x0000000003007211 */ /* 0x001fe400078ec0ff */
[----:B------:R-:W-:-:S07]  /*1690*/  SHF.L.U32 R3, R4, 0x1f, RZ ;  /* 0x0000001f04037819 */ /* 0x000fce00000006ff */
.L_x_36:
        /* <DEDUP_REMOVED lines=14> */
.L_x_37:
        /* <DEDUP_REMOVED lines=16> */
.L_x_34:
[----:B------:R-:W-:Y:S05]  /*1880*/  BSYNC B6 ;  /* 0x0000000000067941 */ /* 0x000fea0003800000 */
.L_x_33:
        /* <DEDUP_REMOVED lines=14> */
.L_x_40:
[----:B------:R-:W0:Y:S01]  /*1970*/  S2R R3, SR_CgaCtaId ;  /* 0x0000000000037919 */ /* 0x000e220000008800 */
[----:B------:R-:W-:Y:S01]  /*1980*/  MOV R0, 0x400 ;  /* 0x0000040000007802 */ /* 0x000fe20000000f00 */
[----:B------:R-:W-:-:S04]  /*1990*/  HFMA2 R5, -RZ, RZ, 0, 5.9604644775390625e-08 ;  /* 0x00000001ff057431 */ /* 0x000fc800000001ff */
[----:B------:R-:W-:Y:S01]  /*19a0*/  VIADD R0, R0, 0x8 ;  /* 0x0000000800007836 */ /* 0x000fe20000000000 */
[----:B------:R-:W-:-:S04]  /*19b0*/  SHF.L.U32 R5, R5, 0x1f, RZ ;  /* 0x0000001f05057819 */ /* 0x000fc800000006ff */
[----:B0-----:R-:W-:-:S07]  /*19c0*/  LEA R0, R3, R0, 0x18 ;  /* 0x0000000003007211 */ /* 0x001fce00078ec0ff */
.L_x_41:
        /* <DEDUP_REMOVED lines=14> */
.L_x_42:
        /* <DEDUP_REMOVED lines=15> */
.L_x_39:
[----:B------:R-:W-:Y:S05]  /*1ba0*/  BSYNC B6 ;  /* 0x0000000000067941 */ /* 0x000fea0003800000 */
.L_x_38:
[----:B------:R-:W-:-:S13]  /*1bb0*/  ISETP.NE.AND P0, PT, R18, 0x20, PT ;  /* 0x000000201200780c */ /* 0x000fda0003f05270 */
[----:B------:R-:W-:Y:S05]  /*1bc0*/  @P0 EXIT ;  /* 0x000000000000094d */ /* 0x000fea0003800000 */
[----:B------:R-:W-:Y:S01]  /*1bd0*/  HFMA2 R0, -RZ, RZ, 0, 2.384185791015625e-07 ;  /* 0x00000004ff007431 */ /* 0x000fe200000001ff */
[----:B------:R-:W-:Y:S01]  /*1be0*/  MOV R3, 0x0 ;  /* 0x0000000000037802 */ /* 0x000fe20000000f00 */
[----:B------:R-:W0:Y:S01]  /*1bf0*/  LDCU.64 UR4, c[0x4][0x20] ;  /* 0x01000400ff0477ac */ /* 0x000e220008000a00 */
[----:B------:R-:W-:Y:S01]  /*1c00*/  IMAD.MOV.U32 R6, RZ, RZ, R16 ;  /* 0x000000ffff067224 */ /* 0x000fe200078e0010 */
[----:B------:R-:W-:Y:S01]  /*1c10*/  MOV R7, R2 ;  /* 0x0000000200077202 */ /* 0x000fe20000000f00 */
[----:B------:R1:W2:Y:S01]  /*1c20*/  LDC.64 R8, c[0x4][R3] ;  /* 0x0100000003087b82 */ /* 0x0002a20000000a00 */
[----:B------:R1:W-:Y:S01]  /*1c30*/  STL [R1], R0 ;  /* 0x0000000001007387 */ /* 0x0003e20000100800 */
[----:B0-----:R-:W-:Y:S02]  /*1c40*/  IMAD.U32 R4, RZ, RZ, UR4 ;  /* 0x00000004ff047e24 */ /* 0x001fe4000f8e00ff */
[----:B-1----:R-:W-:-:S07]  /*1c50*/  IMAD.U32 R5, RZ, RZ, UR5 ;  /* 0x00000005ff057e24 */ /* 0x002fce000f8e00ff */
[----:B------:R-:W-:-:S07]  /*1c60*/  LEPC R20, `(.L_x_43) ;  /* 0x000000001014794e */ /* 0x000fce0000000000 */
[----:B--2---:R-:W-:Y:S05]  /*1c70*/  CALL.ABS.NOINC R8 ;  /* 0x0000000008007343 */ /* 0x004fea0003c00000 */
.L_x_43:
[----:B------:R-:W0:Y:S01]  /*1c80*/  S2R R3, SR_CgaCtaId ;  /* 0x0000000000037919 */ /* 0x000e220000008800 */
[----:B------:R-:W-:Y:S02]  /*1c90*/  MOV R0, 0x400 ;  /* 0x0000040000007802 */ /* 0x000fe40000000f00 */
[----:B------:R-:W-:Y:S02]  /*1ca0*/  SHF.L.U32 R5, RZ, 0x1f, RZ ;  /* 0x0000001fff057819 */ /* 0x000fe400000006ff */
[----:B0-----:R-:W-:-:S07]  /*1cb0*/  LEA R0, R3, R0, 0x18 ;  /* 0x0000000003007211 */ /* 0x001fce00078ec0ff */
.L_x_44:
        /* <DEDUP_REMOVED lines=14> */
.L_x_45:
        /* <DEDUP_REMOVED lines=16> */
.L_x_46:
[----:B------:R-:W-:Y:S05]  /*1ea0*/  EXIT ;  /* 0x000000000000794d */ /* 0x000fea0003800000 */
.L_x_47:
[----:B------:R-:W-:-:S00]  /*1eb0*/  BRA `(.L_x_47) ;  /* 0xfffffffc00fc7947 */ /* 0x000fc0000383ffff */
[----:B------:R-:W-:-:S00]  /*1ec0*/  NOP ;  /* 0x0000000000007918 */ /* 0x000fc00000000000 */
        /* <DEDUP_REMOVED lines=11> */
.L_x_48:


//--------------------- .nv.global.init           --------------------------
	.section	.nv.global.init,"aw",@progbits
.nv.global.init:
	.type		$str$1,@object
	.size		$str$1,($str - $str$1)
$str$1:
        /*0000*/ 	.byte	0x50, 0x72, 0x6f, 0x64, 0x75, 0x63, 0x65, 0x72, 0x20, 0x69, 0x74, 0x65, 0x72, 0x20, 0x25, 0x64
        /*0010*/ 	.byte	0x3a, 0x20, 0x73, 0x74, 0x61, 0x72, 0x74, 0x0a, 0x00
	.type		$str,@object
	.size		$str,($str$4 - $str)
$str:
        /*0019*/ 	.byte	0x50, 0x72, 0x6f, 0x64, 0x75, 0x63, 0x65, 0x72, 0x20, 0x69, 0x74, 0x65, 0x72, 0x20, 0x25, 0x64
        /*0029*/ 	.byte	0x3a, 0x20, 0x77, 0x61, 0x69, 0x74, 0x69, 0x6e, 0x67, 0x0a, 0x00
	.type		$str$4,@object
	.size		$str$4,($str$3 - $str$4)
$str$4:
        /*0034*/ 	.byte	0x43, 0x6f, 0x6e, 0x73, 0x75, 0x6d, 0x65, 0x72, 0x20, 0x69, 0x74, 0x65, 0x72, 0x20, 0x25, 0x64
        /*0044*/ 	.byte	0x3a, 0x20, 0x73, 0x74, 0x61, 0x72, 0x74, 0x65, 0x64, 0x0a, 0x00
	.type		$str$3,@object
	.size		$str$3,($str$2 - $str$3)
$str$3:
        /*004f*/ 	.byte	0x43, 0x6f, 0x6e, 0x73, 0x75, 0x6d, 0x65, 0x72, 0x20, 0x69, 0x74, 0x65, 0x72, 0x20, 0x25, 0x64
        /*005f*/ 	.byte	0x3a, 0x20, 0x77, 0x61, 0x69, 0x74, 0x69, 0x6e, 0x67, 0x0a, 0x00
	.type		$str$2,@object
	.size		$str$2,($str$5 - $str$2)
$str$2:
        /*006a*/ 	.byte	0x50, 0x72, 0x6f, 0x64, 0x75, 0x63, 0x65, 0x72, 0x20, 0x69, 0x74, 0x65, 0x72, 0x20, 0x25, 0x64
        /*007a*/ 	.byte	0x3a, 0x20, 0x66, 0x69, 0x6e, 0x69, 0x73, 0x68, 0x65, 0x64, 0x0a, 0x00
	.type		$str$5,@object
	.size		$str$5,(.L_5 - $str$5)
$str$5:
        /*0086*/ 	.byte	0x43, 0x6f, 0x6e, 0x73, 0x75, 0x6d, 0x65, 0x72, 0x20, 0x69, 0x74, 0x65, 0x72, 0x20, 0x25, 0x64
        /*0096*/ 	.byte	0x3a, 0x20, 0x66, 0x69, 0x6e, 0x69, 0x73, 0x68, 0x65, 0x64, 0x0a, 0x00
.L_5:


//--------------------- .nv.shared.producer_consumer_parity --------------------------
	.section	.nv.shared.producer_consumer_parity,"aw",@nobits
	.sectionflags	@""
	.align	8
.nv.shared.producer_consumer_parity:
	.zero		1040


//--------------------- .nv.shared.reserved.0     --------------------------
	.section	.nv.shared.reserved.0,"aw",@nobits
	.weak		__nv_reservedSMEM_offset_0_alias
	.size		__nv_reservedSMEM_offset_0_alias, 0, 64
	.other		__nv_reservedSMEM_offset_0_alias,@"STO_CUDA_RESERVED_SHARED STV_DEFAULT"
__nv_reservedSMEM_offset_0_alias:
	.zero		0
	.zero		64


//--------------------- .nv.constant0.producer_consumer_parity --------------------------
	.section	.nv.constant0.producer_consumer_parity,"a",@progbits
	.sectionflags	@""
	.align	4
.nv.constant0.producer_consumer_parity:
	.zero		896


//--------------------- SYMBOLS --------------------------

	.type		.nv.reservedSmem.offset0,@object
	.size		.nv.reservedSmem.offset0,0x4
	.type		.nv.reservedSmem.cap,@object
	.size		.nv.reservedSmem.cap,0x4
	.type		vprintf,@function
